	.target	sm_90a

	.elftype	@"ET_EXEC"


//--------------------- .note.nv.tkinfo           --------------------------
	.section	.note.nv.tkinfo,"",@"SHT_NOTE"
	.sectionflags	@"SHF_NOTE_NV_TKINFO"
	.tkinfo
        /*0018*/ 	.word	0x00000002
        /*0030*/ 	.string	""
        /*0030*/ 	.string	"ptxas"
        /*0030*/ 	.string	"Cuda compilation tools, release 13.0, V13.0.88"
        /*0030*/ 	.string	"Build cuda_13.0.r13.0/compiler.36424714_0"
        /*0030*/ 	.string	"-arch sm_90a -m 64 "



//--------------------- .note.nv.cuinfo           --------------------------
	.section	.note.nv.cuinfo,"",@"SHT_NOTE"
	.sectionflags	@"SHF_NOTE_NV_CUINFO"
        /*0018*/ 	.short	0x0002
        /*001a*/ 	.short	0x005a
        /*001c*/ 	.short	0x0082
	.zero		2


//--------------------- .nv.info                  --------------------------
	.section	.nv.info,"",@"SHT_CUDA_INFO"
	.align	4


	//----- nvinfo : EIATTR_REGCOUNT
	.align		4
        /*0000*/ 	.byte	0x04, 0x2f
        /*0002*/ 	.short	(.L_12 - .L_11)
	.align		4
.L_11:
        /*0004*/ 	.word	index@(_ZN7cutlass13device_kernelINS_4gemm6kernel13GemmUniversalIN4cute5tupleIJiiiiEEENS1_10collective13CollectiveMmaINS1_37MainloopSm90TmaGmmaWarpSpecializedFP8ILi5ENS5_IJNS4_1CILi1EEESB_SB_EEENS1_35KernelTmaWarpSpecializedCooperativeEEENS5_IJNSA_ILi256EEENSA_ILi128EEESG_EEENS_12float_e5m2_tENS5_IJlSB_lEEESI_SJ_NS4_8TiledMMAINS4_8MMA_AtomIJNS4_4SM904GMMA31MMA_64x128x32_F32E5M2E5M2_SS_TNILNSN_7ScaleInE1ELSP_1EEEEEENS4_6LayoutINS5_IJNSA_ILi2EEESB_SB_EEENS5_IJSB_NSA_ILi0EEESV_EEEEENS5_IJNS4_10UnderscoreESY_SY_EEEEENS4_13SM90_TMA_LOADENS4_14ComposedLayoutINS4_7SwizzleILi3ELi4ELi3EEENS4_18smem_ptr_flag_bitsILi8EEENSS_INS5_IJNSA_ILi8EEESG_EEENS5_IJSG_SB_EEEEEEEvNS4_8identityES11_S1B_vS1C_EENS_8epilogue10collective6detail29Sm90TmaWarpSpecializedAdapterINS1F_15DefaultEpilogueISI_SJ_SJ_NS1E_6thread17LinearCombinationISI_Li1EffLNS1J_9ScaleType4KindE0ELNS_15FloatRoundStyleE2ESI_EENS1_15EpilogueDefaultEEEEEvvEEEEvNT_6ParamsE)
        /*0008*/ 	.word	0x000000a8


	//----- nvinfo : EIATTR_FRAME_SIZE
	.align		4
.L_12:
        /*000c*/ 	.byte	0x04, 0x11
        /*000e*/ 	.short	(.L_14 - .L_13)
	.align		4
.L_13:
        /*0010*/ 	.word	index@(_ZN7cutlass13device_kernelINS_4gemm6kernel13GemmUniversalIN4cute5tupleIJiiiiEEENS1_10collective13CollectiveMmaINS1_37MainloopSm90TmaGmmaWarpSpecializedFP8ILi5ENS5_IJNS4_1CILi1EEESB_SB_EEENS1_35KernelTmaWarpSpecializedCooperativeEEENS5_IJNSA_ILi256EEENSA_ILi128EEESG_EEENS_12float_e5m2_tENS5_IJlSB_lEEESI_SJ_NS4_8TiledMMAINS4_8MMA_AtomIJNS4_4SM904GMMA31MMA_64x128x32_F32E5M2E5M2_SS_TNILNSN_7ScaleInE1ELSP_1EEEEEENS4_6LayoutINS5_IJNSA_ILi2EEESB_SB_EEENS5_IJSB_NSA_ILi0EEESV_EEEEENS5_IJNS4_10UnderscoreESY_SY_EEEEENS4_13SM90_TMA_LOADENS4_14ComposedLayoutINS4_7SwizzleILi3ELi4ELi3EEENS4_18smem_ptr_flag_bitsILi8EEENSS_INS5_IJNSA_ILi8EEESG_EEENS5_IJSG_SB_EEEEEEEvNS4_8identityES11_S1B_vS1C_EENS_8epilogue10collective6detail29Sm90TmaWarpSpecializedAdapterINS1F_15DefaultEpilogueISI_SJ_SJ_NS1E_6thread17LinearCombinationISI_Li1EffLNS1J_9ScaleType4KindE0ELNS_15FloatRoundStyleE2ESI_EENS1_15EpilogueDefaultEEEEEvvEEEEvNT_6ParamsE)
        /*0014*/ 	.word	0x000000f0


	//----- nvinfo : EIATTR_MIN_STACK_SIZE
	.align		4
.L_14:
        /*0018*/ 	.byte	0x04, 0x12
        /*001a*/ 	.short	(.L_16 - .L_15)
	.align		4
.L_15:
        /*001c*/ 	.word	index@(_ZN7cutlass13device_kernelINS_4gemm6kernel13GemmUniversalIN4cute5tupleIJiiiiEEENS1_10collective13CollectiveMmaINS1_37MainloopSm90TmaGmmaWarpSpecializedFP8ILi5ENS5_IJNS4_1CILi1EEESB_SB_EEENS1_35KernelTmaWarpSpecializedCooperativeEEENS5_IJNSA_ILi256EEENSA_ILi128EEESG_EEENS_12float_e5m2_tENS5_IJlSB_lEEESI_SJ_NS4_8TiledMMAINS4_8MMA_AtomIJNS4_4SM904GMMA31MMA_64x128x32_F32E5M2E5M2_SS_TNILNSN_7ScaleInE1ELSP_1EEEEEENS4_6LayoutINS5_IJNSA_ILi2EEESB_SB_EEENS5_IJSB_NSA_ILi0EEESV_EEEEENS5_IJNS4_10UnderscoreESY_SY_EEEEENS4_13SM90_TMA_LOADENS4_14ComposedLayoutINS4_7SwizzleILi3ELi4ELi3EEENS4_18smem_ptr_flag_bitsILi8EEENSS_INS5_IJNSA_ILi8EEESG_EEENS5_IJSG_SB_EEEEEEEvNS4_8identityES11_S1B_vS1C_EENS_8epilogue10collective6detail29Sm90TmaWarpSpecializedAdapterINS1F_15DefaultEpilogueISI_SJ_SJ_NS1E_6thread17LinearCombinationISI_Li1EffLNS1J_9ScaleType4KindE0ELNS_15FloatRoundStyleE2ESI_EENS1_15EpilogueDefaultEEEEEvvEEEEvNT_6ParamsE)
        /*0020*/ 	.word	0x000000f0
.L_16:


//--------------------- .nv.compat                --------------------------
	.section	.nv.compat,"",@"SHT_CUDA_COMPAT_INFO"
	.align	4
        /*0000*/ 	.byte	0x02, 0x09, 0x01, 0x00, 0x02, 0x02, 0x04, 0x00, 0x02, 0x05, 0x05, 0x00, 0x03, 0x07, 0x01, 0x01
        /*0010*/ 	.byte	0x02, 0x03, 0x01, 0x00, 0x02, 0x06, 0x01, 0x00, 0x04, 0x0b, 0x08, 0x00, 0x00, 0x00, 0x00, 0x00
        /*0020*/ 	.byte	0x00, 0x00, 0x00, 0x00


//--------------------- .nv.info._ZN7cutlass13device_kernelINS_4gemm6kernel13GemmUniversalIN4cute5tupleIJiiiiEEENS1_10collective13CollectiveMmaINS1_37MainloopSm90TmaGmmaWarpSpecializedFP8ILi5ENS5_IJNS4_1CILi1EEESB_SB_EEENS1_35KernelTmaWarpSpecializedCooperativeEEENS5_IJNSA_ILi256EEENSA_ILi128EEESG_EEENS_12float_e5m2_tENS5_IJlSB_lEEESI_SJ_NS4_8TiledMMAINS4_8MMA_AtomIJNS4_4SM904GMMA31MMA_64x128x32_F32E5M2E5M2_SS_TNILNSN_7ScaleInE1ELSP_1EEEEEENS4_6LayoutINS5_IJNSA_ILi2EEESB_SB_EEENS5_IJSB_NSA_ILi0EEESV_EEEEENS5_IJNS4_10UnderscoreESY_SY_EEEEENS4_13SM90_TMA_LOADENS4_14ComposedLayoutINS4_7SwizzleILi3ELi4ELi3EEENS4_18smem_ptr_flag_bitsILi8EEENSS_INS5_IJNSA_ILi8EEESG_EEENS5_IJSG_SB_EEEEEEEvNS4_8identityES11_S1B_vS1C_EENS_8epilogue10collective6detail29Sm90TmaWarpSpecializedAdapterINS1F_15DefaultEpilogueISI_SJ_SJ_NS1E_6thread17LinearCombinationISI_Li1EffLNS1J_9ScaleType4KindE0ELNS_15FloatRoundStyleE2ESI_EENS1_15EpilogueDefaultEEEEEvvEEEEvNT_6ParamsE --------------------------
	.section	.nv.info._ZN7cutlass13device_kernelINS_4gemm6kernel13GemmUniversalIN4cute5tupleIJiiiiEEENS1_10collective13CollectiveMmaINS1_37MainloopSm90TmaGmmaWarpSpecializedFP8ILi5ENS5_IJNS4_1CILi1EEESB_SB_EEENS1_35KernelTmaWarpSpecializedCooperativeEEENS5_IJNSA_ILi256EEENSA_ILi128EEESG_EEENS_12float_e5m2_tENS5_IJlSB_lEEESI_SJ_NS4_8TiledMMAINS4_8MMA_AtomIJNS4_4SM904GMMA31MMA_64x128x32_F32E5M2E5M2_SS_TNILNSN_7ScaleInE1ELSP_1EEEEEENS4_6LayoutINS5_IJNSA_ILi2EEESB_SB_EEENS5_IJSB_NSA_ILi0EEESV_EEEEENS5_IJNS4_10UnderscoreESY_SY_EEEEENS4_13SM90_TMA_LOADENS4_14ComposedLayoutINS4_7SwizzleILi3ELi4ELi3EEENS4_18smem_ptr_flag_bitsILi8EEENSS_INS5_IJNSA_ILi8EEESG_EEENS5_IJSG_SB_EEEEEEEvNS4_8identityES11_S1B_vS1C_EENS_8epilogue10collective6detail29Sm90TmaWarpSpecializedAdapterINS1F_15DefaultEpilogueISI_SJ_SJ_NS1E_6thread17LinearCombinationISI_Li1EffLNS1J_9ScaleType4KindE0ELNS_15FloatRoundStyleE2ESI_EENS1_15EpilogueDefaultEEEEEvvEEEEvNT_6ParamsE,"",@"SHT_CUDA_INFO"
	.sectionflags	@""
	.align	4


	//----- nvinfo : EIATTR_CUDA_API_VERSION
	.align		4
        /*0000*/ 	.byte	0x04, 0x37
        /*0002*/ 	.short	(.L_18 - .L_17)
.L_17:
        /*0004*/ 	.word	0x00000082


	//----- nvinfo : EIATTR_KPARAM_INFO
	.align		4
.L_18:
        /*0008*/ 	.byte	0x04, 0x17
        /*000a*/ 	.short	(.L_20 - .L_19)
.L_19:
        /*000c*/ 	.word	0x00000000
        /*0010*/ 	.short	0x0000
        /*0012*/ 	.short	0x0070
        /*0014*/ 	.byte	0x00, 0xf0, 0x01, 0x10


	//----- nvinfo : EIATTR_SPARSE_MMA_MASK
	.align		4
.L_20:
        /*0018*/ 	.byte	0x03, 0x50
        /*001a*/ 	.short	0x0000


	//----- nvinfo : EIATTR_MAXREG_COUNT
	.align		4
        /*001c*/ 	.byte	0x03, 0x1b
        /*001e*/ 	.short	0x00a8


	//----- nvinfo : EIATTR_NUM_BARRIERS
	.align		4
        /*0020*/ 	.byte	0x02, 0x4c
        /*0022*/ 	.byte	0x01
	.zero		1


	//----- nvinfo : EIATTR_ANNOTATIONS
	.align		4
        /*0024*/ 	.byte	0x04, 0x55
        /*0026*/ 	.short	(.L_22 - .L_21)


	//   ....[0]....
.L_21:
        /*0028*/ 	.word	0x00000001
        /*002c*/ 	.byte	0xb0, 0x05, 0x00, 0x00, 0x01, 0x00, 0x00, 0x00, 0xd0, 0x05, 0x00, 0x00, 0x01, 0x00, 0x00, 0x00
        /* <DEDUP_REMOVED lines=185> */
        /*0bcc*/ 	.byte	0x70, 0x04, 0x01, 0x00


	//----- nvinfo : EIATTR_MERCURY_ISA_VERSION
	.align		4
.L_22:
        /*0bd0*/ 	.byte	0x03, 0x5f
        /*0bd2*/ 	.short	0x0101


	//----- nvinfo : EIATTR_INT_WARP_WIDE_INSTR_OFFSETS
	.align		4
        /*0bd4*/ 	.byte	0x04, 0x31
        /*0bd6*/ 	.short	(.L_24 - .L_23)


	//   ....[0]....
.L_23:
        /*0bd8*/ 	.word	0x00000480


	//   ....[1]....
        /*0bdc*/ 	.word	0x00000490


	//   ....[2]....
        /*0be0*/ 	.word	0x000005c0


	//----- nvinfo : EIATTR_COOP_GROUP_MASK_REGIDS
	.align		4
.L_24:
        /*0be4*/ 	.byte	0x04, 0x29
        /*0be6*/ 	.short	(.L_26 - .L_25)


	//   ....[0]....
.L_25:
        /*0be8*/ 	.word	0xffffffff


	//   ....[1]....
        /*0bec*/ 	.word	0xffffffff


	//   ....[2]....
        /*0bf0*/ 	.word	0xffffffff


	//   ....[3]....
        /*0bf4*/ 	.word	0xffffffff


	//   ....[4]....
        /*0bf8*/ 	.word	0xffffffff


	//----- nvinfo : EIATTR_COOP_GROUP_INSTR_OFFSETS
	.align		4
.L_26:
        /*0bfc*/ 	.byte	0x04, 0x28
        /*0bfe*/ 	.short	(.L_28 - .L_27)


	//   ....[0]....
.L_27:
        /*0c00*/ 	.word	0x00000070


	//   ....[1]....
        /*0c04*/ 	.word	0x00000080


	//   ....[2]....
        /*0c08*/ 	.word	0x000001a0


	//   ....[3]....
        /*0c0c*/ 	.word	0x000003d0


	//   ....[4]....
        /*0c10*/ 	.word	0x00001310


	//----- nvinfo : EIATTR_REG_RECONFIG
	.align		4
.L_28:
        /*0c14*/ 	.byte	0x01, 0x54
	.zero		2


	//----- nvinfo : EIATTR_MBARRIER_INSTR_OFFSETS
	.align		4
        /*0c18*/ 	.byte	0x04, 0x39
        /*0c1a*/ 	.short	(.L_30 - .L_29)


	//   ....[0]....
.L_29:
        /*0c1c*/ 	.word	0x00000320
        /*0c20*/ 	.word	0x000000ff
        /*0c24*/ 	.word	0x00000000
        /*0c28*/ 	.short	0x0100
        /*0c2a*/ 	.byte	0x09
	.zero		1


	//   ....[1]....
        /*0c2c*/ 	.word	0x00000330
        /*0c30*/ 	.word	0x000000ff
        /*0c34*/ 	.word	0x00000028
        /*0c38*/ 	.short	0x0100
        /*0c3a*/ 	.byte	0x09
	.zero		1


	//   ....[2]....
        /*0c3c*/ 	.word	0x00000340
        /*0c40*/ 	.word	0x000000ff
        /*0c44*/ 	.word	0x00000008
        /*0c48*/ 	.short	0x0100
        /*0c4a*/ 	.byte	0x09
	.zero		1


	//   ....[3]....
        /*0c4c*/ 	.word	0x00000350
        /*0c50*/ 	.word	0x000000ff
        /*0c54*/ 	.word	0x00000030
        /*0c58*/ 	.short	0x0100
        /*0c5a*/ 	.byte	0x09
	.zero		1


	//   ....[4]....
        /*0c5c*/ 	.word	0x00000360
        /*0c60*/ 	.word	0x000000ff
        /*0c64*/ 	.word	0x00000010
        /*0c68*/ 	.short	0x0100
        /*0c6a*/ 	.byte	0x09
	.zero		1


	//   ....[5]....
        /*0c6c*/ 	.word	0x00000370
        /*0c70*/ 	.word	0x000000ff
        /*0c74*/ 	.word	0x00000038
        /*0c78*/ 	.short	0x0100
        /*0c7a*/ 	.byte	0x09
	.zero		1


	//   ....[6]....
        /*0c7c*/ 	.word	0x00000380
        /*0c80*/ 	.word	0x000000ff
        /*0c84*/ 	.word	0x00000018
        /*0c88*/ 	.short	0x0100
        /*0c8a*/ 	.byte	0x09
	.zero		1


	//   ....[7]....
        /*0c8c*/ 	.word	0x00000390
        /*0c90*/ 	.word	0x000000ff
        /*0c94*/ 	.word	0x00000040
        /*0c98*/ 	.short	0x0100
        /*0c9a*/ 	.byte	0x09
	.zero		1


	//   ....[8]....
        /*0c9c*/ 	.word	0x000003a0
        /*0ca0*/ 	.word	0x000000ff
        /*0ca4*/ 	.word	0x00000020
        /*0ca8*/ 	.short	0x0100
        /*0caa*/ 	.byte	0x09
	.zero		1


	//   ....[9]....
        /*0cac*/ 	.word	0x000003b0
        /*0cb0*/ 	.word	0x000000ff
        /*0cb4*/ 	.word	0x00000048
        /*0cb8*/ 	.short	0x0100
        /*0cba*/ 	.byte	0x09
	.zero		1


	//   ....[10]....
        /*0cbc*/ 	.word	0x000005f0
        /*0cc0*/ 	.word	0x000000ff
        /*0cc4*/ 	.word	0x00000060
        /*0cc8*/ 	.short	0x0100
        /*0cca*/ 	.byte	0x06
	.zero		1


	//   ....[11]....
        /*0ccc*/ 	.word	0x00000600
        /*0cd0*/ 	.word	0x000000ff
        /*0cd4*/ 	.word	0x00000068
        /*0cd8*/ 	.short	0x0100
        /*0cda*/ 	.byte	0x06
	.zero		1


	//   ....[12]....
        /*0cdc*/ 	.word	0x00001b10
        /*0ce0*/ 	.word	0x000000ff
        /*0ce4*/ 	.word	0x00000000
        /*0ce8*/ 	.short	0x010a
        /*0cea*/ 	.byte	0x06
	.zero		1


	//   ....[13]....
        /*0cec*/ 	.word	0x00001b50
        /*0cf0*/ 	.word	0x000000ff
        /*0cf4*/ 	.word	0x00000000
        /*0cf8*/ 	.short	0x010a
        /*0cfa*/ 	.byte	0x06
	.zero		1


	//   ....[14]....
        /*0cfc*/ 	.word	0x00002ec0
        /*0d00*/ 	.word	0x000000ff
        /*0d04*/ 	.word	0x00000000
        /*0d08*/ 	.short	0x010a
        /*0d0a*/ 	.byte	0x10
	.zero		1


	//   ....[15]....
        /*0d0c*/ 	.word	0x00002f00
        /*0d10*/ 	.word	0x000000ff
        /*0d14*/ 	.word	0x00000000
        /*0d18*/ 	.short	0x010a
        /*0d1a*/ 	.byte	0x10
	.zero		1


	//   ....[16]....
        /*0d1c*/ 	.word	0x00004060
        /*0d20*/ 	.word	0x000000ff
        /*0d24*/ 	.word	0x00000000
        /*0d28*/ 	.short	0x0101
        /*0d2a*/ 	.byte	0x08
	.zero		1


	//   ....[17]....
        /*0d2c*/ 	.word	0x000051f0
        /*0d30*/ 	.word	0x000000ff
        /*0d34*/ 	.word	0x00000000
        /*0d38*/ 	.short	0x0101
        /*0d3a*/ 	.byte	0x08
	.zero		1


	//   ....[18]....
        /*0d3c*/ 	.word	0x0000f600
        /*0d40*/ 	.word	0x0000000d
        /*0d44*/ 	.word	0x00000028
        /*0d48*/ 	.short	0x010a
        /*0d4a*/ 	.byte	0x3f
	.zero		1


	//   ....[19]....
        /*0d4c*/ 	.word	0x0000f9c0
        /*0d50*/ 	.word	0x00000004
        /*0d54*/ 	.word	0x00000068
        /*0d58*/ 	.short	0x0101
        /*0d5a*/ 	.byte	0x3f
	.zero		1


	//   ....[20]....
        /*0d5c*/ 	.word	0x00010130
        /*0d60*/ 	.word	0x00000007
        /*0d64*/ 	.word	0x00000000
        /*0d68*/ 	.short	0x010a
        /*0d6a*/ 	.byte	0x3f
	.zero		1


	//   ....[21]....
        /*0d6c*/ 	.word	0x000101b0
        /*0d70*/ 	.word	0x00000009
        /*0d74*/ 	.word	0x00000000
        /*0d78*/ 	.short	0x010a
        /*0d7a*/ 	.byte	0x3f
	.zero		1


	//   ....[22]....
        /*0d7c*/ 	.word	0x00010240
        /*0d80*/ 	.word	0x00000006
        /*0d84*/ 	.word	0x00000000
        /*0d88*/ 	.short	0x010a
        /*0d8a*/ 	.byte	0x3f
	.zero		1


	//   ....[23]....
        /*0d8c*/ 	.word	0x000102d0
        /*0d90*/ 	.word	0x00000009
        /*0d94*/ 	.word	0x00000000
        /*0d98*/ 	.short	0x010a
        /*0d9a*/ 	.byte	0x3f
	.zero		1


	//   ....[24]....
        /*0d9c*/ 	.word	0x00010360
        /*0da0*/ 	.word	0x00000003
        /*0da4*/ 	.word	0x00000000
        /*0da8*/ 	.short	0x010a
        /*0daa*/ 	.byte	0x3f
	.zero		1


	//   ....[25]....
        /*0dac*/ 	.word	0x000103d0
        /*0db0*/ 	.word	0x00000003
        /*0db4*/ 	.word	0x00000000
        /*0db8*/ 	.short	0x010a
        /*0dba*/ 	.byte	0x3f
	.zero		1


	//   ....[26]....
        /*0dbc*/ 	.word	0x00010440
        /*0dc0*/ 	.word	0x00000000
        /*0dc4*/ 	.word	0x00000000
        /*0dc8*/ 	.short	0x010a
        /*0dca*/ 	.byte	0x3f
	.zero		1


	//   ....[27]....
        /*0dcc*/ 	.word	0x00010520
        /*0dd0*/ 	.word	0x0000000d
        /*0dd4*/ 	.word	0x00000028
        /*0dd8*/ 	.short	0x010a
        /*0dda*/ 	.byte	0x3f
	.zero		1


	//   ....[28]....
        /*0ddc*/ 	.word	0x00010600
        /*0de0*/ 	.word	0x00000007
        /*0de4*/ 	.word	0x00000000
        /*0de8*/ 	.short	0x010a
        /*0dea*/ 	.byte	0x3f
	.zero		1


	//   ....[29]....
        /*0dec*/ 	.word	0x00010650
        /*0df0*/ 	.word	0x00000009
        /*0df4*/ 	.word	0x00000000
        /*0df8*/ 	.short	0x010a
        /*0dfa*/ 	.byte	0x3f
	.zero		1


	//   ....[30]....
        /*0dfc*/ 	.word	0x000106a0
        /*0e00*/ 	.word	0x00000006
        /*0e04*/ 	.word	0x00000000
        /*0e08*/ 	.short	0x010a
        /*0e0a*/ 	.byte	0x3f
	.zero		1


	//   ....[31]....
        /*0e0c*/ 	.word	0x000106f0
        /*0e10*/ 	.word	0x00000009
        /*0e14*/ 	.word	0x00000000
        /*0e18*/ 	.short	0x010a
        /*0e1a*/ 	.byte	0x3f
	.zero		1


	//----- nvinfo : EIATTR_NUM_MBARRIERS
	.align		4
.L_30:
        /*0e1c*/ 	.byte	0x03, 0x38
        /*0e1e*/ 	.short	0x000c


	//----- nvinfo : EIATTR_EXIT_INSTR_OFFSETS
	.align		4
        /*0e20*/ 	.byte	0x04, 0x1c
        /*0e22*/ 	.short	(.L_32 - .L_31)


	//   ....[0]....
.L_31:
        /*0e24*/ 	.word	0x00000660


	//   ....[1]....
        /*0e28*/ 	.word	0x00000fb0


	//   ....[2]....
        /*0e2c*/ 	.word	0x0000ec40


	//   ....[3]....
        /*0e30*/ 	.word	0x0000f290


	//   ....[4]....
        /*0e34*/ 	.word	0x000103b0


	//----- nvinfo : EIATTR_MAX_THREADS
	.align		4
.L_32:
        /*0e38*/ 	.byte	0x04, 0x05
        /*0e3a*/ 	.short	(.L_34 - .L_33)
.L_33:
        /*0e3c*/ 	.word	0x00000180
        /*0e40*/ 	.word	0x00000001
        /*0e44*/ 	.word	0x00000001


	//----- nvinfo : EIATTR_CRS_STACK_SIZE
	.align		4
.L_34:
        /*0e48*/ 	.byte	0x04, 0x1e
        /*0e4a*/ 	.short	(.L_36 - .L_35)
.L_35:
        /*0e4c*/ 	.word	0x00000000


	//----- nvinfo : EIATTR_CBANK_PARAM_SIZE
	.align		4
.L_36:
        /*0e50*/ 	.byte	0x03, 0x19
        /*0e52*/ 	.short	0x0470


	//----- nvinfo : EIATTR_PARAM_CBANK
	.align		4
        /*0e54*/ 	.byte	0x04, 0x0a
        /*0e56*/ 	.short	(.L_38 - .L_37)
	.align		4
.L_37:
        /*0e58*/ 	.word	index@(.nv.constant0._ZN7cutlass13device_kernelINS_4gemm6kernel13GemmUniversalIN4cute5tupleIJiiiiEEENS1_10collective13CollectiveMmaINS1_37MainloopSm90TmaGmmaWarpSpecializedFP8ILi5ENS5_IJNS4_1CILi1EEESB_SB_EEENS1_35KernelTmaWarpSpecializedCooperativeEEENS5_IJNSA_ILi256EEENSA_ILi128EEESG_EEENS_12float_e5m2_tENS5_IJlSB_lEEESI_SJ_NS4_8TiledMMAINS4_8MMA_AtomIJNS4_4SM904GMMA31MMA_64x128x32_F32E5M2E5M2_SS_TNILNSN_7ScaleInE1ELSP_1EEEEEENS4_6LayoutINS5_IJNSA_ILi2EEESB_SB_EEENS5_IJSB_NSA_ILi0EEESV_EEEEENS5_IJNS4_10UnderscoreESY_SY_EEEEENS4_13SM90_TMA_LOADENS4_14ComposedLayoutINS4_7SwizzleILi3ELi4ELi3EEENS4_18smem_ptr_flag_bitsILi8EEENSS_INS5_IJNSA_ILi8EEESG_EEENS5_IJSG_SB_EEEEEEEvNS4_8identityES11_S1B_vS1C_EENS_8epilogue10collective6detail29Sm90TmaWarpSpecializedAdapterINS1F_15DefaultEpilogueISI_SJ_SJ_NS1E_6thread17LinearCombinationISI_Li1EffLNS1J_9ScaleType4KindE0ELNS_15FloatRoundStyleE2ESI_EENS1_15EpilogueDefaultEEEEEvvEEEEvNT_6ParamsE)
        /*0e5c*/ 	.short	0x0210
        /*0e5e*/ 	.short	0x0470


	//----- nvinfo : EIATTR_SW_WAR
	.align		4
.L_38:
        /*0e60*/ 	.byte	0x04, 0x36
        /*0e62*/ 	.short	(.L_40 - .L_39)
.L_39:
        /*0e64*/ 	.word	0x00000008
.L_40:


//--------------------- .nv.callgraph             --------------------------
	.section	.nv.callgraph,"",@"SHT_CUDA_CALLGRAPH"
	.align	4
	.sectionentsize	8
	.align		4
        /*0000*/ 	.word	0x00000000
	.align		4
        /*0004*/ 	.word	0xffffffff
	.align		4
        /*0008*/ 	.word	0x00000000
	.align		4
        /*000c*/ 	.word	0xfffffffe
	.align		4
        /*0010*/ 	.word	0x00000000
	.align		4
        /*0014*/ 	.word	0xfffffffd
	.align		4
        /*0018*/ 	.word	0x00000000
	.align		4
        /*001c*/ 	.word	0xfffffffc


//--------------------- .nv.constant4             --------------------------
	.section	.nv.constant4,"a",@progbits
	.align	8
	.align		8
.nv.constant4:
        /*0000*/ 	.dword	_ZN40_INTERNAL_8acd6ef6_4_k_cu_c00dbed5_271184cuda3std3__45__cpo5beginE
	.align		8
        /*0008*/ 	.dword	_ZN40_INTERNAL_8acd6ef6_4_k_cu_c00dbed5_271184cuda3std3__45__cpo3endE
	.align		8
        /*0010*/ 	.dword	_ZN40_INTERNAL_8acd6ef6_4_k_cu_c00dbed5_271184cuda3std3__45__cpo6cbeginE
	.align		8
        /*0018*/ 	.dword	_ZN40_INTERNAL_8acd6ef6_4_k_cu_c00dbed5_271184cuda3std3__45__cpo4cendE
	.align		8
        /*0020*/ 	.dword	_ZN40_INTERNAL_8acd6ef6_4_k_cu_c00dbed5_271184cuda3std3__442_GLOBAL__N__8acd6ef6_4_k_cu_c00dbed5_271186ignoreE
	.align		8
        /*0028*/ 	.dword	_ZN40_INTERNAL_8acd6ef6_4_k_cu_c00dbed5_271184cuda3std3__419piecewise_constructE
	.align		8
        /*0030*/ 	.dword	_ZN40_INTERNAL_8acd6ef6_4_k_cu_c00dbed5_271184cuda3std3__48in_placeE
	.align		8
        /*0038*/ 	.dword	_ZN40_INTERNAL_8acd6ef6_4_k_cu_c00dbed5_271184cuda3std6ranges3__45__cpo4swapE
	.align		8
        /*0040*/ 	.dword	_ZN40_INTERNAL_8acd6ef6_4_k_cu_c00dbed5_271184cuda3std6ranges3__45__cpo9iter_moveE
	.align		8
        /*0048*/ 	.dword	_ZN40_INTERNAL_8acd6ef6_4_k_cu_c00dbed5_271184cute7productE
	.align		8
        /*0050*/ 	.dword	_ZN40_INTERNAL_8acd6ef6_4_k_cu_c00dbed5_271184cute1_E


//--------------------- .text._ZN7cutlass13device_kernelINS_4gemm6kernel13GemmUniversalIN4cute5tupleIJiiiiEEENS1_10collective13CollectiveMmaINS1_37MainloopSm90TmaGmmaWarpSpecializedFP8ILi5ENS5_IJNS4_1CILi1EEESB_SB_EEENS1_35KernelTmaWarpSpecializedCooperativeEEENS5_IJNSA_ILi256EEENSA_ILi128EEESG_EEENS_12float_e5m2_tENS5_IJlSB_lEEESI_SJ_NS4_8TiledMMAINS4_8MMA_AtomIJNS4_4SM904GMMA31MMA_64x128x32_F32E5M2E5M2_SS_TNILNSN_7ScaleInE1ELSP_1EEEEEENS4_6LayoutINS5_IJNSA_ILi2EEESB_SB_EEENS5_IJSB_NSA_ILi0EEESV_EEEEENS5_IJNS4_10UnderscoreESY_SY_EEEEENS4_13SM90_TMA_LOADENS4_14ComposedLayoutINS4_7SwizzleILi3ELi4ELi3EEENS4_18smem_ptr_flag_bitsILi8EEENSS_INS5_IJNSA_ILi8EEESG_EEENS5_IJSG_SB_EEEEEEEvNS4_8identityES11_S1B_vS1C_EENS_8epilogue10collective6detail29Sm90TmaWarpSpecializedAdapterINS1F_15DefaultEpilogueISI_SJ_SJ_NS1E_6thread17LinearCombinationISI_Li1EffLNS1J_9ScaleType4KindE0ELNS_15FloatRoundStyleE2ESI_EENS1_15EpilogueDefaultEEEEEvvEEEEvNT_6ParamsE --------------------------
	.section	.text._ZN7cutlass13device_kernelINS_4gemm6kernel13GemmUniversalIN4cute5tupleIJiiiiEEENS1_10collective13CollectiveMmaINS1_37MainloopSm90TmaGmmaWarpSpecializedFP8ILi5ENS5_IJNS4_1CILi1EEESB_SB_EEENS1_35KernelTmaWarpSpecializedCooperativeEEENS5_IJNSA_ILi256EEENSA_ILi128EEESG_EEENS_12float_e5m2_tENS5_IJlSB_lEEESI_SJ_NS4_8TiledMMAINS4_8MMA_AtomIJNS4_4SM904GMMA31MMA_64x128x32_F32E5M2E5M2_SS_TNILNSN_7ScaleInE1ELSP_1EEEEEENS4_6LayoutINS5_IJNSA_ILi2EEESB_SB_EEENS5_IJSB_NSA_ILi0EEESV_EEEEENS5_IJNS4_10UnderscoreESY_SY_EEEEENS4_13SM90_TMA_LOADENS4_14ComposedLayoutINS4_7SwizzleILi3ELi4ELi3EEENS4_18smem_ptr_flag_bitsILi8EEENSS_INS5_IJNSA_ILi8EEESG_EEENS5_IJSG_SB_EEEEEEEvNS4_8identityES11_S1B_vS1C_EENS_8epilogue10collective6detail29Sm90TmaWarpSpecializedAdapterINS1F_15DefaultEpilogueISI_SJ_SJ_NS1E_6thread17LinearCombinationISI_Li1EffLNS1J_9ScaleType4KindE0ELNS_15FloatRoundStyleE2ESI_EENS1_15EpilogueDefaultEEEEEvvEEEEvNT_6ParamsE,"ax",@progbits
	.align	128
.text._ZN7cutlass13device_kernelINS_4gemm6kernel13GemmUniversalIN4cute5tupleIJiiiiEEENS1_10collective13CollectiveMmaINS1_37MainloopSm90TmaGmmaWarpSpecializedFP8ILi5ENS5_IJNS4_1CILi1EEESB_SB_EEENS1_35KernelTmaWarpSpecializedCooperativeEEENS5_IJNSA_ILi256EEENSA_ILi128EEESG_EEENS_12float_e5m2_tENS5_IJlSB_lEEESI_SJ_NS4_8TiledMMAINS4_8MMA_AtomIJNS4_4SM904GMMA31MMA_64x128x32_F32E5M2E5M2_SS_TNILNSN_7ScaleInE1ELSP_1EEEEEENS4_6LayoutINS5_IJNSA_ILi2EEESB_SB_EEENS5_IJSB_NSA_ILi0EEESV_EEEEENS5_IJNS4_10UnderscoreESY_SY_EEEEENS4_13SM90_TMA_LOADENS4_14ComposedLayoutINS4_7SwizzleILi3ELi4ELi3EEENS4_18smem_ptr_flag_bitsILi8EEENSS_INS5_IJNSA_ILi8EEESG_EEENS5_IJSG_SB_EEEEEEEvNS4_8identityES11_S1B_vS1C_EENS_8epilogue10collective6detail29Sm90TmaWarpSpecializedAdapterINS1F_15DefaultEpilogueISI_SJ_SJ_NS1E_6thread17LinearCombinationISI_Li1EffLNS1J_9ScaleType4KindE0ELNS_15FloatRoundStyleE2ESI_EENS1_15EpilogueDefaultEEEEEvvEEEEvNT_6ParamsE:
        .type           _ZN7cutlass13device_kernelINS_4gemm6kernel13GemmUniversalIN4cute5tupleIJiiiiEEENS1_10collective13CollectiveMmaINS1_37MainloopSm90TmaGmmaWarpSpecializedFP8ILi5ENS5_IJNS4_1CILi1EEESB_SB_EEENS1_35KernelTmaWarpSpecializedCooperativeEEENS5_IJNSA_ILi256EEENSA_ILi128EEESG_EEENS_12float_e5m2_tENS5_IJlSB_lEEESI_SJ_NS4_8TiledMMAINS4_8MMA_AtomIJNS4_4SM904GMMA31MMA_64x128x32_F32E5M2E5M2_SS_TNILNSN_7ScaleInE1ELSP_1EEEEEENS4_6LayoutINS5_IJNSA_ILi2EEESB_SB_EEENS5_IJSB_NSA_ILi0EEESV_EEEEENS5_IJNS4_10UnderscoreESY_SY_EEEEENS4_13SM90_TMA_LOADENS4_14ComposedLayoutINS4_7SwizzleILi3ELi4ELi3EEENS4_18smem_ptr_flag_bitsILi8EEENSS_INS5_IJNSA_ILi8EEESG_EEENS5_IJSG_SB_EEEEEEEvNS4_8identityES11_S1B_vS1C_EENS_8epilogue10collective6detail29Sm90TmaWarpSpecializedAdapterINS1F_15DefaultEpilogueISI_SJ_SJ_NS1E_6thread17LinearCombinationISI_Li1EffLNS1J_9ScaleType4KindE0ELNS_15FloatRoundStyleE2ESI_EENS1_15EpilogueDefaultEEEEEvvEEEEvNT_6ParamsE,@function
        .size           _ZN7cutlass13device_kernelINS_4gemm6kernel13GemmUniversalIN4cute5tupleIJiiiiEEENS1_10collective13CollectiveMmaINS1_37MainloopSm90TmaGmmaWarpSpecializedFP8ILi5ENS5_IJNS4_1CILi1EEESB_SB_EEENS1_35KernelTmaWarpSpecializedCooperativeEEENS5_IJNSA_ILi256EEENSA_ILi128EEESG_EEENS_12float_e5m2_tENS5_IJlSB_lEEESI_SJ_NS4_8TiledMMAINS4_8MMA_AtomIJNS4_4SM904GMMA31MMA_64x128x32_F32E5M2E5M2_SS_TNILNSN_7ScaleInE1ELSP_1EEEEEENS4_6LayoutINS5_IJNSA_ILi2EEESB_SB_EEENS5_IJSB_NSA_ILi0EEESV_EEEEENS5_IJNS4_10UnderscoreESY_SY_EEEEENS4_13SM90_TMA_LOADENS4_14ComposedLayoutINS4_7SwizzleILi3ELi4ELi3EEENS4_18smem_ptr_flag_bitsILi8EEENSS_INS5_IJNSA_ILi8EEESG_EEENS5_IJSG_SB_EEEEEEEvNS4_8identityES11_S1B_vS1C_EENS_8epilogue10collective6detail29Sm90TmaWarpSpecializedAdapterINS1F_15DefaultEpilogueISI_SJ_SJ_NS1E_6thread17LinearCombinationISI_Li1EffLNS1J_9ScaleType4KindE0ELNS_15FloatRoundStyleE2ESI_EENS1_15EpilogueDefaultEEEEEvvEEEEvNT_6ParamsE,(.L_x_331 - _ZN7cutlass13device_kernelINS_4gemm6kernel13GemmUniversalIN4cute5tupleIJiiiiEEENS1_10collective13CollectiveMmaINS1_37MainloopSm90TmaGmmaWarpSpecializedFP8ILi5ENS5_IJNS4_1CILi1EEESB_SB_EEENS1_35KernelTmaWarpSpecializedCooperativeEEENS5_IJNSA_ILi256EEENSA_ILi128EEESG_EEENS_12float_e5m2_tENS5_IJlSB_lEEESI_SJ_NS4_8TiledMMAINS4_8MMA_AtomIJNS4_4SM904GMMA31MMA_64x128x32_F32E5M2E5M2_SS_TNILNSN_7ScaleInE1ELSP_1EEEEEENS4_6LayoutINS5_IJNSA_ILi2EEESB_SB_EEENS5_IJSB_NSA_ILi0EEESV_EEEEENS5_IJNS4_10UnderscoreESY_SY_EEEEENS4_13SM90_TMA_LOADENS4_14ComposedLayoutINS4_7SwizzleILi3ELi4ELi3EEENS4_18smem_ptr_flag_bitsILi8EEENSS_INS5_IJNSA_ILi8EEESG_EEENS5_IJSG_SB_EEEEEEEvNS4_8identityES11_S1B_vS1C_EENS_8epilogue10collective6detail29Sm90TmaWarpSpecializedAdapterINS1F_15DefaultEpilogueISI_SJ_SJ_NS1E_6thread17LinearCombinationISI_Li1EffLNS1J_9ScaleType4KindE0ELNS_15FloatRoundStyleE2ESI_EENS1_15EpilogueDefaultEEEEEvvEEEEvNT_6ParamsE)
        .other          _ZN7cutlass13device_kernelINS_4gemm6kernel13GemmUniversalIN4cute5tupleIJiiiiEEENS1_10collective13CollectiveMmaINS1_37MainloopSm90TmaGmmaWarpSpecializedFP8ILi5ENS5_IJNS4_1CILi1EEESB_SB_EEENS1_35KernelTmaWarpSpecializedCooperativeEEENS5_IJNSA_ILi256EEENSA_ILi128EEESG_EEENS_12float_e5m2_tENS5_IJlSB_lEEESI_SJ_NS4_8TiledMMAINS4_8MMA_AtomIJNS4_4SM904GMMA31MMA_64x128x32_F32E5M2E5M2_SS_TNILNSN_7ScaleInE1ELSP_1EEEEEENS4_6LayoutINS5_IJNSA_ILi2EEESB_SB_EEENS5_IJSB_NSA_ILi0EEESV_EEEEENS5_IJNS4_10UnderscoreESY_SY_EEEEENS4_13SM90_TMA_LOADENS4_14ComposedLayoutINS4_7SwizzleILi3ELi4ELi3EEENS4_18smem_ptr_flag_bitsILi8EEENSS_INS5_IJNSA_ILi8EEESG_EEENS5_IJSG_SB_EEEEEEEvNS4_8identityES11_S1B_vS1C_EENS_8epilogue10collective6detail29Sm90TmaWarpSpecializedAdapterINS1F_15DefaultEpilogueISI_SJ_SJ_NS1E_6thread17LinearCombinationISI_Li1EffLNS1J_9ScaleType4KindE0ELNS_15FloatRoundStyleE2ESI_EENS1_15EpilogueDefaultEEEEEvvEEEEvNT_6ParamsE,@"STO_CUDA_ENTRY STV_DEFAULT"
_ZN7cutlass13device_kernelINS_4gemm6kernel13GemmUniversalIN4cute5tupleIJiiiiEEENS1_10collective13CollectiveMmaINS1_37MainloopSm90TmaGmmaWarpSpecializedFP8ILi5ENS5_IJNS4_1CILi1EEESB_SB_EEENS1_35KernelTmaWarpSpecializedCooperativeEEENS5_IJNSA_ILi256EEENSA_ILi128EEESG_EEENS_12float_e5m2_tENS5_IJlSB_lEEESI_SJ_NS4_8TiledMMAINS4_8MMA_AtomIJNS4_4SM904GMMA31MMA_64x128x32_F32E5M2E5M2_SS_TNILNSN_7ScaleInE1ELSP_1EEEEEENS4_6LayoutINS5_IJNSA_ILi2EEESB_SB_EEENS5_IJSB_NSA_ILi0EEESV_EEEEENS5_IJNS4_10UnderscoreESY_SY_EEEEENS4_13SM90_TMA_LOADENS4_14ComposedLayoutINS4_7SwizzleILi3ELi4ELi3EEENS4_18smem_ptr_flag_bitsILi8EEENSS_INS5_IJNSA_ILi8EEESG_EEENS5_IJSG_SB_EEEEEEEvNS4_8identityES11_S1B_vS1C_EENS_8epilogue10collective6detail29Sm90TmaWarpSpecializedAdapterINS1F_15DefaultEpilogueISI_SJ_SJ_NS1E_6thread17LinearCombinationISI_Li1EffLNS1J_9ScaleType4KindE0ELNS_15FloatRoundStyleE2ESI_EENS1_15EpilogueDefaultEEEEEvvEEEEvNT_6ParamsE:
[----:B------:R-:W0:Y:S02]  /*0000*/  LDC R1, c[0x0][0x28] ;  /* 0x00000a00ff017b82 */ /* 0x000e240000000800 */
[----:B0-----:R-:W-:Y:S01]  /*0010*/  VIADD R1, R1, 0xffffff10 ;  /* 0xffffff1001017836 */ /* 0x001fe20000000000 */
[----:B------:R-:W0:Y:S01]  /*0020*/  S2R R2, SR_TID.X ;  /* 0x0000000000027919 */ /* 0x000e220000002100 */
[----:B------:R-:W-:Y:S01]  /*0030*/  ELECT P0, URZ, PT ;  /* 0x00000000003f782f */ /* 0x000fe20003800000 */
[----:B------:R-:W-:Y:S01]  /*0040*/  BSSY B0, `(.L_x_0) ;  /* 0x0000015000007945 */ /* 0x000fe20003800000 */
[--C-:B0-----:R-:W-:Y:S02]  /*0050*/  SHF.R.U32.HI R0, RZ, 0x5, R2.reuse ;  /* 0x00000005ff007819 */ /* 0x101fe40000011602 */
[----:B------:R-:W-:-:S03]  /*0060*/  SHF.R.U32.HI R2, RZ, 0x7, R2 ;  /* 0x00000007ff027819 */ /* 0x000fc60000011602 */
[----:B------:R-:W0:Y:S04]  /*0070*/  SHFL.IDX PT, R3, R0, RZ, 0x1f ;  /* 0x00001fff00037589 */ /* 0x000e2800000e0000 */
[----:B------:R-:W1:Y:S01]  /*0080*/  SHFL.IDX PT, R2, R2, RZ, 0x1f ;  /* 0x00001fff02027589 */ /* 0x000e6200000e0000 */
[----:B0-----:R-:W-:Y:S02]  /*0090*/  R2UR UR4, R3 ;  /* 0x00000000030472ca */ /* 0x001fe400000e0000 */
[----:B-1----:R-:W-:-:S11]  /*00a0*/  R2UR UR6, R2 ;  /* 0x00000000020672ca */ /* 0x002fd600000e0000 */
[----:B------:R-:W-:Y:S02]  /*00b0*/  USHF.R.S32.HI UR5, URZ, 0x1f, UR4 ;  /* 0x0000001f3f057899 */ /* 0x000fe40008011404 */
[----:B------:R-:W-:Y:S02]  /*00c0*/  ISETP.NE.OR P0, PT, RZ, UR4, !P0 ;  /* 0x00000004ff007c0c */ /* 0x000fe4000c705670 */
[----:B------:R-:W-:-:S04]  /*00d0*/  ULEA.HI UR5, UR5, UR4, URZ, 0x2 ;  /* 0x0000000405057291 */ /* 0x000fc8000f8f103f */
[----:B------:R-:W-:-:S04]  /*00e0*/  ULOP3.LUT UR5, UR5, 0xfffffffc, URZ, 0xc0, !UPT ;  /* 0xfffffffc05057892 */ /* 0x000fc8000f8ec03f */
[----:B------:R-:W-:-:S03]  /*00f0*/  UIADD3 UR8, UR4, -UR5, URZ ;  /* 0x8000000504087290 */ /* 0x000fc6000fffe03f */
[----:B------:R-:W-:Y:S09]  /*0100*/  @P0 BRA `(.L_x_1) ;  /* 0x0000000000200947 */ /* 0x000ff20003800000 */
[----:B------:R-:W-:Y:S02]  /*0110*/  ULDC.64 UR4, c[0x0][0x198] ;  /* 0x0000660000047ab9 */ /* 0x000fe40000000a00 */
[----:B------:R-:W-:Y:S02]  /*0120*/  UIADD3 UR10, UP0, UR4, 0xf0, URZ ;  /* 0x000000f0040a7890 */ /* 0x000fe4000ff1e03f */
[----:B------:R-:W-:Y:S02]  /*0130*/  UIADD3 UR4, UP1, UR4, 0x1f0, URZ ;  /* 0x000001f004047890 */ /* 0x000fe4000ff3e03f */
[----:B------:R-:W-:Y:S02]  /*0140*/  UIADD3.X UR11, URZ, UR5, URZ, UP0, !UPT ;  /* 0x000000053f0b7290 */ /* 0x000fe400087fe43f */
[----:B------:R-:W-:-:S07]  /*0150*/  UIADD3.X UR5, URZ, UR5, URZ, UP1, !UPT ;  /* 0x000000053f057290 */ /* 0x000fce0008ffe43f */
[----:B------:R0:W-:Y:S02]  /*0160*/  UTMACCTL.PF [UR10] ;  /* 0x000000000a0079b9 */ /* 0x0001e40008040000 */
[----:B------:R0:W-:Y:S02]  /*0170*/  UTMACCTL.PF [UR4] ;  /* 0x00000000040079b9 */ /* 0x0001e40008040000 */
[----:B0-----:R-:W-:Y:S01]  /*0180*/  NOP ;  /* 0x0000000000007918 */ /* 0x001fe20000000000 */
.L_x_1:
[----:B------:R-:W-:Y:S05]  /*0190*/  BSYNC B0 ;  /* 0x0000000000007941 */ /* 0x000fea0003800000 */
.L_x_0:
[----:B------:R-:W0:Y:S01]  /*01a0*/  SHFL.IDX PT, R2, R0, RZ, 0x1f ;  /* 0x00001fff00027589 */ /* 0x000e2200000e0000 */
[----:B------:R-:W-:Y:S01]  /*01b0*/  UISETP.NE.AND UP0, UPT, UR8, 0x3, UPT ;  /* 0x000000030800788c */ /* 0x000fe2000bf05270 */
[----:B------:R-:W-:Y:S01]  /*01c0*/  ISETP.NE.AND P1, PT, RZ, UR6, PT ;  /* 0x00000006ff007c0c */ /* 0x000fe2000bf25270 */
[----:B------:R-:W-:Y:S02]  /*01d0*/  UIADD3 UR10, UR6, -0x1, URZ ;  /* 0xffffffff060a7890 */ /* 0x000fe4000fffe03f */
[----:B------:R-:W-:Y:S02]  /*01e0*/  UISETP.EQ.OR UP0, UPT, UR8, URZ, !UP0 ;  /* 0x0000003f0800728c */ /* 0x000fe4000c702670 */
[----:B------:R-:W-:Y:S02]  /*01f0*/  UISETP.GE.U32.AND UP1, UPT, UR10, 0x2, UPT ;  /* 0x000000020a00788c */ /* 0x000fe4000bf26070 */
[----:B------:R-:W-:-:S04]  /*0200*/  UISETP.EQ.AND UP0, UPT, UR6, URZ, UP0 ;  /* 0x0000003f0600728c */ /* 0x000fc80008702270 */
[----:B------:R-:W-:-:S04]  /*0210*/  USEL UR13, URZ, 0x1, !UP0 ;  /* 0x000000013f0d7887 */ /* 0x000fc8000c000000 */
[----:B------:R-:W-:Y:S01]  /*0220*/  USEL UR13, UR13, 0x2, UP1 ;  /* 0x000000020d0d7887 */ /* 0x000fe20008800000 */
[----:B0-----:R-:W-:-:S13]  /*0230*/  ISETP.NE.AND P0, PT, R2, RZ, PT ;  /* 0x000000ff0200720c */ /* 0x001fda0003f05270 */
[----:B------:R-:W-:Y:S05]  /*0240*/  @P0 BRA `(.L_x_2) ;  /* 0x0000000000600947 */ /* 0x000fea0003800000 */
[----:B------:R-:W0:Y:S01]  /*0250*/  S2UR UR9, SR_CgaCtaId ;  /* 0x00000000000979c3 */ /* 0x000e220000008800 */
[----:B------:R-:W-:Y:S01]  /*0260*/  UMOV UR4, 0x400 ;  /* 0x0000040000047882 */ /* 0x000fe20000000000 */
[----:B------:R-:W-:Y:S01]  /*0270*/  UMOV UR5, 0x1 ;  /* 0x0000000100057882 */ /* 0x000fe20000000000 */
[----:B------:R-:W-:Y:S01]  /*0280*/  UMOV UR6, 0x100 ;  /* 0x0000010000067882 */ /* 0x000fe20000000000 */
[----:B------:R-:W-:Y:S01]  /*0290*/  ELECT P0, URZ, PT ;  /* 0x00000000003f782f */ /* 0x000fe20003800000 */
[----:B------:R-:W-:-:S04]  /*02a0*/  UIADD3 UR6, -UR6, 0x100000, URZ ;  /* 0x0010000006067890 */ /* 0x000fc8000fffe13f */
[----:B------:R-:W-:Y:S02]  /*02b0*/  USHF.L.U32 UR7, UR6, 0xb, URZ ;  /* 0x0000000b06077899 */ /* 0x000fe4000800063f */
[----:B------:R-:W-:Y:S02]  /*02c0*/  USHF.L.U32 UR6, UR6, 0x1, URZ ;  /* 0x0000000106067899 */ /* 0x000fe4000800063f */
[----:B0-----:R-:W-:Y:S02]  /*02d0*/  ULEA UR9, UR9, UR4, 0x18 ;  /* 0x0000000409097291 */ /* 0x001fe4000f8ec03f */
[----:B------:R-:W-:-:S04]  /*02e0*/  UIADD3 UR4, -UR5, 0x100000, URZ ;  /* 0x0010000005047890 */ /* 0x000fc8000fffe13f */
[----:B------:R-:W-:Y:S02]  /*02f0*/  USHF.L.U32 UR5, UR4, 0xb, URZ ;  /* 0x0000000b04057899 */ /* 0x000fe4000800063f */
[----:B------:R-:W-:Y:S01]  /*0300*/  USHF.L.U32 UR4, UR4, 0x1, URZ ;  /* 0x0000000104047899 */ /* 0x000fe2000800063f */
[----:B------:R-:W0:Y:S11]  /*0310*/  FENCE.VIEW.ASYNC.S ;  /* 0x00000000000073c6 */ /* 0x000e360000000000 */
[----:B0-----:R0:W1:Y:S01]  /*0320*/  SYNCS.EXCH.64 URZ, [UR9], UR4 ;  /* 0x00000004093f75b2 */ /* 0x0010620008000100 */
[----:B------:R0:W2:Y:S01]  /*0330*/  SYNCS.EXCH.64 URZ, [UR9+0x28], UR6 ;  /* 0x00002806093f75b2 */ /* 0x0000a20008000100 */
[----:B------:R0:W3:Y:S01]  /*0340*/  SYNCS.EXCH.64 URZ, [UR9+0x8], UR4 ;  /* 0x00000804093f75b2 */ /* 0x0000e20008000100 */
[----:B------:R0:W4:Y:S01]  /*0350*/  SYNCS.EXCH.64 URZ, [UR9+0x30], UR6 ;  /* 0x00003006093f75b2 */ /* 0x0001220008000100 */
[----:B------:R0:W0:Y:S01]  /*0360*/  SYNCS.EXCH.64 URZ, [UR9+0x10], UR4 ;  /* 0x00001004093f75b2 */ /* 0x0000220008000100 */
[----:B------:R0:W0:Y:S01]  /*0370*/  SYNCS.EXCH.64 URZ, [UR9+0x38], UR6 ;  /* 0x00003806093f75b2 */ /* 0x0000220008000100 */
[----:B------:R0:W0:Y:S01]  /*0380*/  SYNCS.EXCH.64 URZ, [UR9+0x18], UR4 ;  /* 0x00001804093f75b2 */ /* 0x0000220008000100 */
[----:B------:R0:W0:Y:S01]  /*0390*/  SYNCS.EXCH.64 URZ, [UR9+0x40], UR6 ;  /* 0x00004006093f75b2 */ /* 0x0000220008000100 */
[----:B------:R0:W0:Y:S01]  /*03a0*/  SYNCS.EXCH.64 URZ, [UR9+0x20], UR4 ;  /* 0x00002004093f75b2 */ /* 0x0000220008000100 */
[----:B------:R0:W0:Y:S01]  /*03b0*/  SYNCS.EXCH.64 URZ, [UR9+0x48], UR6 ;  /* 0x00004806093f75b2 */ /* 0x0000220008000100 */
[----:B------:R-:W-:Y:S01]  /*03c0*/  NOP ;  /* 0x0000000000007918 */ /* 0x000fe20000000000 */
.L_x_2:
[----:B------:R-:W5:Y:S01]  /*03d0*/  SHFL.IDX PT, R0, R0, RZ, 0x1f ;  /* 0x00001fff00007589 */ /* 0x000f6200000e0000 */
[----:B------:R-:W1:Y:S01]  /*03e0*/  LDC R2, c[0x0][0x65c] ;  /* 0x00019700ff027b82 */ /* 0x000e620000000800 */
[----:B------:R-:W-:Y:S01]  /*03f0*/  ELECT P0, URZ, PT ;  /* 0x00000000003f782f */ /* 0x000fe20003800000 */
[----:B------:R-:W-:Y:S01]  /*0400*/  IMAD.MOV.U32 R3, RZ, RZ, RZ ;  /* 0x000000ffff037224 */ /* 0x000fe200078e00ff */
[----:B0-----:R-:W-:Y:S01]  /*0410*/  UMOV UR4, 0x20 ;  /* 0x0000002000047882 */ /* 0x001fe20000000000 */
[----:B------:R-:W-:Y:S01]  /*0420*/  NOP ;  /* 0x0000000000007918 */ /* 0x000fe20000000000 */
[----:B------:R-:W-:Y:S01]  /*0430*/  NOP ;  /* 0x0000000000007918 */ /* 0x000fe20000000000 */
[----:B-----5:R-:W-:Y:S02]  /*0440*/  ISETP.NE.OR P0, PT, R0, RZ, !P0 ;  /* 0x000000ff0000720c */ /* 0x020fe40004705670 */
[----:B-1----:R-:W-:Y:S01]  /*0450*/  ISETP.NE.AND P4, PT, R2, 0x1, PT ;  /* 0x000000010200780c */ /* 0x002fe20003f85270 */
[----:B------:R-:W0:Y:S01]  /*0460*/  S2R R0, SR_CTAID.Y ;  /* 0x0000000000007919 */ /* 0x000e220000002600 */
[----:B------:R-:W1:Y:S09]  /*0470*/  S2R R2, SR_CTAID.X ;  /* 0x0000000000027919 */ /* 0x000e720000002500 */
[----:B------:R-:W-:Y:S01]  /*0480*/  VOTEU.ALL UP0, P0 ;  /* 0x00000000003f7886 */ /* 0x000fe20000000000 */
[----:B------:R-:W-:Y:S01]  /*0490*/  VOTEU.ALL UP1, P0 ;  /* 0x00000000003f7886 */ /* 0x000fe20000020000 */
[----:B------:R-:W1:Y:S01]  /*04a0*/  @P4 LDC R7, c[0x0][0x10] ;  /* 0x00000400ff074b82 */ /* 0x000e620000000800 */
[----:B------:R-:W-:-:S02]  /*04b0*/  @P4 IMAD.MOV.U32 R5, RZ, RZ, RZ ;  /* 0x000000ffff054224 */ /* 0x000fc400078e00ff */
[----:B------:R-:W-:Y:S01]  /*04c0*/  @P4 IMAD.MOV.U32 R11, RZ, RZ, RZ ;  /* 0x000000ffff0b4224 */ /* 0x000fe200078e00ff */
[----:B------:R-:W-:Y:S01]  /*04d0*/  @!UP0 UMOV UR6, 0x400 ;  /* 0x0000040000068882 */ /* 0x000fe20000000000 */
[----:B------:R-:W-:-:S04]  /*04e0*/  @!UP0 UIADD3 UR4, -UR4, 0x100000, URZ ;  /* 0x0010000004048890 */ /* 0x000fc8000fffe13f */
[----:B------:R-:W-:Y:S02]  /*04f0*/  @!UP0 USHF.L.U32 UR5, UR4, 0xb, URZ ;  /* 0x0000000b04058899 */ /* 0x000fe4000800063f */
[----:B------:R-:W-:Y:S01]  /*0500*/  @!UP0 USHF.L.U32 UR4, UR4, 0x1, URZ ;  /* 0x0000000104048899 */ /* 0x000fe2000800063f */
[----:B------:R-:W5:Y:S08]  /*0510*/  @!P4 LDC R9, c[0x0][0xc] ;  /* 0x00000300ff09cb82 */ /* 0x000f700000000800 */
[----:B------:R-:W2:Y:S01]  /*0520*/  @!UP0 S2UR UR7, SR_CgaCtaId ;  /* 0x00000000000789c3 */ /* 0x000ea20000008800 */
[----:B0-----:R-:W-:-:S04]  /*0530*/  @P4 IMAD.MOV.U32 R4, RZ, RZ, R0 ;  /* 0x000000ffff044224 */ /* 0x001fc800078e0000 */
[----:B-1----:R-:W-:-:S04]  /*0540*/  @P4 IMAD.WIDE.U32 R6, R2, R7, R4 ;  /* 0x0000000702064225 */ /* 0x002fc800078e0004 */
[----:B------:R-:W-:Y:S02]  /*0550*/  @P4 IMAD.MOV.U32 R16, RZ, RZ, R6 ;  /* 0x000000ffff104224 */ /* 0x000fe400078e0006 */
[----:B------:R-:W-:Y:S02]  /*0560*/  @P4 IMAD.IADD R17, R7, 0x1, R11 ;  /* 0x0000000107114824 */ /* 0x000fe400078e020b */
[----:B-----5:R-:W-:-:S04]  /*0570*/  @!P4 IMAD.WIDE.U32 R4, R9, R0, R2 ;  /* 0x000000000904c225 */ /* 0x020fc800078e0002 */
[----:B------:R-:W-:Y:S02]  /*0580*/  @!P4 IMAD.MOV.U32 R16, RZ, RZ, R4 ;  /* 0x000000ffff10c224 */ /* 0x000fe400078e0004 */
[----:B------:R-:W-:Y:S01]  /*0590*/  @!P4 IMAD.MOV.U32 R17, RZ, RZ, R5 ;  /* 0x000000ffff11c224 */ /* 0x000fe200078e0005 */
[----:B--2---:R-:W-:Y:S02]  /*05a0*/  @!UP0 ULEA UR6, UR7, UR6, 0x18 ;  /* 0x0000000607068291 */ /* 0x004fe4000f8ec03f */
[----:B------:R0:W-:Y:S01]  /*05b0*/  STL [R1+0x74], R16 ;  /* 0x0000741001007387 */ /* 0x0001e20000100800 */
[----:B------:R-:W-:-:S03]  /*05c0*/  VOTEU.ALL UP0, P0 ;  /* 0x00000000003f7886 */ /* 0x000fc60000000000 */
[----:B------:R0:W-:Y:S04]  /*05d0*/  STL [R1+0x70], R17 ;  /* 0x0000701101007387 */ /* 0x0001e80000100800 */
[----:B------:R-:W1:Y:S02]  /*05e0*/  FENCE.VIEW.ASYNC.S ;  /* 0x00000000000073c6 */ /* 0x000e640000000000 */
[----:B-1----:R0:W3:Y:S01]  /*05f0*/  @!UP0 SYNCS.EXCH.64 URZ, [UR6+0x60], UR4 ;  /* 0x00006004063f85b2 */ /* 0x0020e20008000100 */
[----:B------:R0:W3:Y:S01]  /*0600*/  @!UP1 SYNCS.EXCH.64 URZ, [UR6+0x68], UR4 ;  /* 0x00006804063f95b2 */ /* 0x0000e20008000100 */
[----:B------:R-:W-:Y:S01]  /*0610*/  NOP ;  /* 0x0000000000007918 */ /* 0x000fe20000000000 */
[----:B---34-:R-:W-:Y:S06]  /*0620*/  BAR.SYNC.DEFER_BLOCKING 0x0 ;  /* 0x0000000000007b1d */ /* 0x018fec0000010000 */
[----:B0-----:R-:W-:Y:S05]  /*0630*/  @!P1 BRA `(.L_x_3) ;  /* 0x000000e400849947 */ /* 0x001fea0003800000 */
[----:B------:R-:W-:-:S06]  /*0640*/  UISETP.GT.U32.AND UP0, UPT, UR10, 0x1, UPT ;  /* 0x000000010a00788c */ /* 0x000fcc000bf04070 */
[----:B------:R-:W-:-:S13]  /*0650*/  PLOP3.LUT P0, PT, PT, PT, UP0, 0x80, 0x0 ;  /* 0x000000000000781c */ /* 0x000fda0003f0f008 */
[----:B------:R-:W-:Y:S05]  /*0660*/  @P0 EXIT ;  /* 0x000000000000094d */ /* 0x000fea0003800000 */
[----:B------:R-:W-:Y:S01]  /*0670*/  IMAD.MOV.U32 R6, RZ, RZ, -0x1 ;  /* 0xffffffffff067424 */ /* 0x000fe200078e00ff */
[----:B------:R-:W-:Y:S01]  /*0680*/  ULDC.64 UR4, c[0x0][0x650] ;  /* 0x0001940000047ab9 */ /* 0x000fe20000000a00 */
[----:B------:R-:W-:Y:S01]  /*0690*/  IMAD.MOV.U32 R5, RZ, RZ, -0x1 ;  /* 0xffffffffff057424 */ /* 0x000fe200078e00ff */
[----:B------:R-:W-:Y:S01]  /*06a0*/  ISETP.GE.U32.AND P0, PT, R16, UR4, PT ;  /* 0x0000000410007c0c */ /* 0x000fe2000bf06070 */
[----:B------:R-:W-:Y:S01]  /*06b0*/  UMOV UR12, 0xffffffff ;  /* 0xffffffff000c7882 */ /* 0x000fe20000000000 */
[----:B------:R0:W-:Y:S01]  /*06c0*/  STL [R1+0x7c], R6 ;  /* 0x00007c0601007387 */ /* 0x0001e20000100800 */
[----:B------:R-:W-:Y:S02]  /*06d0*/  PRMT R4, RZ, 0x7610, R4 ;  /* 0x00007610ff047816 */ /* 0x000fe40000000004 */
[----:B------:R-:W-:Y:S01]  /*06e0*/  ISETP.GE.U32.AND.EX P0, PT, R17, UR5, PT, P0 ;  /* 0x0000000511007c0c */ /* 0x000fe2000bf06100 */
[----:B------:R0:W-:-:S12]  /*06f0*/  STL [R1+0x78], R5 ;  /* 0x0000780501007387 */ /* 0x0001d80000100800 */
[----:B0-----:R-:W-:Y:S05]  /*0700*/  @P0 BRA `(.L_x_4) ;  /* 0x0000000400680947 */ /* 0x001fea0003800000 */
[----:B------:R-:W0:Y:S01]  /*0710*/  LDC.64 R12, c[0x0][0x628] ;  /* 0x00018a00ff0c7b82 */ /* 0x000e220000000a00 */
[----:B------:R-:W-:Y:S02]  /*0720*/  IMAD.MOV.U32 R4, RZ, RZ, R16 ;  /* 0x000000ffff047224 */ /* 0x000fe400078e0010 */
[----:B------:R-:W-:-:S05]  /*0730*/  IMAD.MOV.U32 R5, RZ, RZ, R17 ;  /* 0x000000ffff057224 */ /* 0x000fca00078e0011 */
[----:B------:R-:W1:Y:S08]  /*0740*/  LDC R10, c[0x0][0x630] ;  /* 0x00018c00ff0a7b82 */ /* 0x000e700000000800 */
[----:B------:R-:W2:Y:S01]  /*0750*/  LDC.64 R14, c[0x0][0x620] ;  /* 0x00018800ff0e7b82 */ /* 0x000ea20000000a00 */
[----:B0-----:R-:W-:-:S04]  /*0760*/  ISETP.NE.U32.AND P0, PT, R12, RZ, PT ;  /* 0x000000ff0c00720c */ /* 0x001fc80003f05070 */
[----:B------:R-:W-:-:S13]  /*0770*/  ISETP.NE.AND.EX P0, PT, R13, RZ, PT, P0 ;  /* 0x000000ff0d00720c */ /* 0x000fda0003f05300 */
[----:B-12---:R-:W-:Y:S05]  /*0780*/  @!P0 BRA `(.L_x_5) ;  /* 0x0000000000288947 */ /* 0x006fea0003800000 */
[----:B------:R-:W0:Y:S02]  /*0790*/  LDC R9, c[0x0][0x634] ;  /* 0x00018d00ff097b82 */ /* 0x000e240000000800 */
[----:B0-----:R-:W-:-:S05]  /*07a0*/  IADD3 R9, P0, R16, R9, RZ ;  /* 0x0000000910097210 */ /* 0x001fca0007f1e0ff */
[----:B------:R-:W-:-:S04]  /*07b0*/  IMAD.X R11, RZ, RZ, R17, P0 ;  /* 0x000000ffff0b7224 */ /* 0x000fc800000e0611 */
[----:B------:R-:W-:-:S04]  /*07c0*/  IMAD.WIDE.U32 R4, R11, R12, RZ ;  /* 0x0000000c0b047225 */ /* 0x000fc800078e00ff */
[----:B------:R-:W-:-:S04]  /*07d0*/  IMAD.WIDE.U32 R6, P0, R9, R13, R4 ;  /* 0x0000000d09067225 */ /* 0x000fc80007800004 */
[----:B------:R-:W-:-:S04]  /*07e0*/  IMAD.WIDE.U32 R4, R9, R12, RZ ;  /* 0x0000000c09047225 */ /* 0x000fc800078e00ff */
[----:B------:R-:W-:Y:S01]  /*07f0*/  IMAD.X R9, RZ, RZ, RZ, P0 ;  /* 0x000000ffff097224 */ /* 0x000fe200000e06ff */
[----:B------:R-:W-:Y:S01]  /*0800*/  IADD3 RZ, P0, R5, R6, RZ ;  /* 0x0000000605ff7210 */ /* 0x000fe20007f1e0ff */
[----:B------:R-:W-:-:S04]  /*0810*/  IMAD.MOV.U32 R8, RZ, RZ, R7 ;  /* 0x000000ffff087224 */ /* 0x000fc800078e0007 */
[----:B------:R-:W-:-:S08]  /*0820*/  IMAD.WIDE.U32.X R4, R11, R13, R8, P0 ;  /* 0x0000000d0b047225 */ /* 0x000fd000000e0408 */
.L_x_5:
[-CC-:B------:R-:W-:Y:S01]  /*0830*/  SHF.R.U64 R24, R4, R10.reuse, R5.reuse ;  /* 0x0000000a04187219 */ /* 0x180fe20000001205 */
[----:B------:R-:W0:Y:S01]  /*0840*/  LDC R8, c[0x0][0x618] ;  /* 0x00018600ff087b82 */ /* 0x000e220000000800 */
[----:B------:R-:W-:Y:S01]  /*0850*/  SHF.R.U32.HI R4, RZ, R10, R5 ;  /* 0x0000000aff047219 */ /* 0x000fe20000011605 */
[----:B------:R-:W-:Y:S01]  /*0860*/  ULDC UR4, c[0x0][0x150] ;  /* 0x0000540000047ab9 */ /* 0x000fe20000000800 */
[----:B------:R-:W-:Y:S01]  /*0870*/  IADD3 R9, P0, RZ, -R24, RZ ;  /* 0x80000018ff097210 */ /* 0x000fe20007f1e0ff */
[----:B------:R-:W-:Y:S01]  /*0880*/  IMAD.MOV.U32 R5, RZ, RZ, R17 ;  /* 0x000000ffff057224 */ /* 0x000fe200078e0011 */
[----:B------:R-:W-:-:S03]  /*0890*/  I2FP.F32.U32 R3, R2 ;  /* 0x0000000200037245 */ /* 0x000fc60000201000 */
[----:B------:R-:W1:Y:S01]  /*08a0*/  LDC.64 R18, c[0x0][0x640] ;  /* 0x00019000ff127b82 */ /* 0x000e620000000a00 */
[----:B------:R-:W-:Y:S02]  /*08b0*/  IMAD.X R11, RZ, RZ, ~R4, P0 ;  /* 0x000000ffff0b7224 */ /* 0x000fe400000e0e04 */
[----:B------:R-:W-:Y:S01]  /*08c0*/  FMUL R3, R3, UR4 ;  /* 0x0000000403037c20 */ /* 0x000fe20008400000 */
[----:B------:R-:W-:Y:S01]  /*08d0*/  IMAD.MOV.U32 R4, RZ, RZ, R16 ;  /* 0x000000ffff047224 */ /* 0x000fe200078e0010 */
[----:B------:R-:W-:Y:S01]  /*08e0*/  ULDC UR4, c[0x0][0x154] ;  /* 0x0000550000047ab9 */ /* 0x000fe20000000800 */
[-C--:B------:R-:W-:Y:S02]  /*08f0*/  IMAD R6, R11, R14.reuse, RZ ;  /* 0x0000000e0b067224 */ /* 0x080fe400078e02ff */
[C---:B------:R-:W-:Y:S01]  /*0900*/  IMAD.WIDE.U32 R4, R9.reuse, R14, R4 ;  /* 0x0000000e09047225 */ /* 0x040fe200078e0004 */
[----:B------:R-:W2:Y:S01]  /*0910*/  LDC R10, c[0x0][0x608] ;  /* 0x00018200ff0a7b82 */ /* 0x000ea20000000800 */
[----:B------:R-:W3:Y:S02]  /*0920*/  F2I.U32.TRUNC.NTZ R3, R3 ;  /* 0x0000000300037305 */ /* 0x000ee4000020f000 */
[----:B------:R-:W-:-:S04]  /*0930*/  IMAD R9, R9, R15, R6 ;  /* 0x0000000f09097224 */ /* 0x000fc800078e0206 */
[----:B------:R-:W-:Y:S01]  /*0940*/  IMAD.IADD R5, R5, 0x1, R9 ;  /* 0x0000000105057824 */ /* 0x000fe200078e0209 */
[----:B------:R-:W4:Y:S01]  /*0950*/  LDC R7, c[0x0][0x144] ;  /* 0x00005100ff077b82 */ /* 0x000f220000000800 */
[----:B------:R-:W-:-:S03]  /*0960*/  IMAD.MOV.U32 R9, RZ, RZ, 0x1 ;  /* 0x00000001ff097424 */ /* 0x000fc600078e00ff */
[----:B0-----:R-:W-:Y:S02]  /*0970*/  SHF.R.U64 R12, R4, R8, R5 ;  /* 0x00000008040c7219 */ /* 0x001fe40000001205 */
[----:B------:R-:W-:Y:S02]  /*0980*/  I2FP.F32.U32 R4, R0 ;  /* 0x0000000000047245 */ /* 0x000fe40000201000 */
[----:B------:R-:W0:Y:S01]  /*0990*/  LDC R14, c[0x0][0x658] ;  /* 0x00019600ff0e7b82 */ /* 0x000e220000000800 */
[----:B-1----:R-:W-:Y:S01]  /*09a0*/  ISETP.NE.U32.AND P0, PT, R18, RZ, PT ;  /* 0x000000ff1200720c */ /* 0x002fe20003f05070 */
[----:B---3--:R-:W-:Y:S02]  /*09b0*/  IMAD.MOV R6, RZ, RZ, -R3 ;  /* 0x000000ffff067224 */ /* 0x008fe400078e0a03 */
[----:B------:R-:W-:Y:S01]  /*09c0*/  FMUL R4, R4, UR4 ;  /* 0x0000000404047c20 */ /* 0x000fe20008400000 */
[----:B------:R-:W-:Y:S01]  /*09d0*/  SHF.R.U32.HI R3, RZ, R8, R5 ;  /* 0x00000008ff037219 */ /* 0x000fe20000011605 */
[----:B------:R-:W-:Y:S01]  /*09e0*/  IMAD.MOV.U32 R5, RZ, RZ, -0x1 ;  /* 0xffffffffff057424 */ /* 0x000fe200078e00ff */
[----:B------:R-:W-:Y:S01]  /*09f0*/  ISETP.NE.AND.EX P0, PT, R19, RZ, PT, P0 ;  /* 0x000000ff1300720c */ /* 0x000fe20003f05300 */
[----:B------:R1:W3:Y:S01]  /*0a00*/  F2I.U32.TRUNC.NTZ R11, R4 ;  /* 0x00000004000b7305 */ /* 0x0002e2000020f000 */
[----:B------:R-:W1:Y:S01]  /*0a10*/  LDC R13, c[0x0][0x148] ;  /* 0x00005200ff0d7b82 */ /* 0x000e620000000800 */
[----:B--2---:R-:W-:-:S02]  /*0a20*/  SHF.R.U64 R23, R12, R10, R3 ;  /* 0x0000000a0c177219 */ /* 0x004fc40000001203 */
[----:B------:R-:W-:-:S05]  /*0a30*/  SHF.R.U32.HI R3, RZ, R10, R3 ;  /* 0x0000000aff037219 */ /* 0x000fca0000011603 */
[----:B------:R-:W2:Y:S01]  /*0a40*/  LDC R17, c[0x0][0x600] ;  /* 0x00018000ff117b82 */ /* 0x000ea20000000800 */
[----:B----4-:R-:W-:-:S07]  /*0a50*/  IMAD R8, R7, R6, R2 ;  /* 0x0000000607087224 */ /* 0x010fce00078e0202 */
[----:B------:R-:W4:Y:S01]  /*0a60*/  LDC R16, c[0x0][0x648] ;  /* 0x00019200ff107b82 */ /* 0x000f220000000800 */
[-C--:B0-----:R-:W-:Y:S02]  /*0a70*/  SHF.L.U32 R2, R5, R14.reuse, RZ ;  /* 0x0000000e05027219 */ /* 0x081fe400000006ff */
[--C-:B------:R-:W-:Y:S02]  /*0a80*/  SHF.R.U64 R22, R23, R14, R3.reuse ;  /* 0x0000000e17167219 */ /* 0x100fe40000001203 */
[----:B------:R-:W-:Y:S02]  /*0a90*/  LOP3.LUT R10, RZ, R2, RZ, 0x33, !PT ;  /* 0x00000002ff0a7212 */ /* 0x000fe400078e33ff */
[-C--:B------:R-:W-:Y:S01]  /*0aa0*/  SHF.R.U32.HI R3, RZ, R14.reuse, R3 ;  /* 0x0000000eff037219 */ /* 0x080fe20000011603 */
[----:B------:R-:W0:Y:S01]  /*0ab0*/  LDC R21, c[0x0][0x638] ;  /* 0x00018e00ff157b82 */ /* 0x000e220000000800 */
[----:B------:R-:W-:Y:S01]  /*0ac0*/  SHF.L.U32 R9, R9, R14, RZ ;  /* 0x0000000e09097219 */ /* 0x000fe200000006ff */
[----:B------:R-:W-:-:S06]  /*0ad0*/  IMAD.MOV.U32 R2, RZ, RZ, R22 ;  /* 0x000000ffff027224 */ /* 0x000fcc00078e0016 */
[----:B------:R-:W0:Y:S01]  /*0ae0*/  LDC R20, c[0x0][0x610] ;  /* 0x00018400ff147b82 */ /* 0x000e220000000800 */
[----:B-1-3--:R-:W-:Y:S05]  /*0af0*/  @!P0 BRA `(.L_x_6) ;  /* 0x0000000000288947 */ /* 0x00afea0003800000 */
[----:B------:R-:W1:Y:S02]  /*0b00*/  LDC R7, c[0x0][0x64c] ;  /* 0x00019300ff077b82 */ /* 0x000e640000000800 */
[----:B-1----:R-:W-:-:S05]  /*0b10*/  IADD3 R7, P0, R22, R7, RZ ;  /* 0x0000000716077210 */ /* 0x002fca0007f1e0ff */
        /* <DEDUP_REMOVED lines=8> */
.L_x_6:
[----:B----4-:R-:W-:Y:S01]  /*0ba0*/  SHF.R.U64 R2, R2, R16, R3 ;  /* 0x0000001002027219 */ /* 0x010fe20000001203 */
[----:B--2---:R-:W-:Y:S01]  /*0bb0*/  VIADD R3, R17, 0xffffffff ;  /* 0xffffffff11037836 */ /* 0x004fe20000000000 */
[----:B------:R-:W-:Y:S01]  /*0bc0*/  LOP3.LUT R10, R23, R10, RZ, 0xc0, !PT ;  /* 0x0000000a170a7212 */ /* 0x000fe200078ec0ff */
[----:B------:R-:W-:Y:S01]  /*0bd0*/  IMAD.MOV R11, RZ, RZ, -R11 ;  /* 0x000000ffff0b7224 */ /* 0x000fe200078e0a0b */
[----:B------:R-:W-:Y:S01]  /*0be0*/  R2UR UR12, R24 ;  /* 0x00000000180c72ca */ /* 0x000fe200000e0000 */
[----:B------:R-:W-:Y:S01]  /*0bf0*/  IMAD.MOV R4, RZ, RZ, -R2 ;  /* 0x000000ffff047224 */ /* 0x000fe200078e0a02 */
[----:B------:R-:W-:Y:S01]  /*0c00*/  LOP3.LUT R3, R12, R3, RZ, 0xc0, !PT ;  /* 0x000000030c037212 */ /* 0x000fe200078ec0ff */
[----:B------:R-:W-:Y:S02]  /*0c10*/  @P4 IMAD R8, R13, R11, R0 ;  /* 0x0000000b0d084224 */ /* 0x000fe400078e0200 */
[----:B------:R-:W-:Y:S02]  /*0c20*/  IMAD R9, R9, R2, R10 ;  /* 0x0000000209097224 */ /* 0x000fe400078e020a */
[----:B0-----:R-:W-:-:S02]  /*0c30*/  IMAD R0, R4, R21, R22 ;  /* 0x0000001504007224 */ /* 0x001fc400078e0216 */
[----:B------:R-:W-:Y:S02]  /*0c40*/  IMAD R8, R9, R20, R8 ;  /* 0x0000001409087224 */ /* 0x000fe400078e0208 */
[----:B------:R-:W-:Y:S02]  /*0c50*/  IMAD R3, R0, R17, R3 ;  /* 0x0000001100037224 */ /* 0x000fe400078e0203 */
[----:B------:R-:W-:-:S03]  /*0c60*/  IMAD.MOV.U32 R4, RZ, RZ, 0x1 ;  /* 0x00000001ff047424 */ /* 0x000fc600078e00ff */
[----:B------:R-:W-:Y:S02]  /*0c70*/  SEL R2, R3, R8, !P4 ;  /* 0x0000000803027207 */ /* 0x000fe40006000000 */
[----:B------:R-:W-:-:S03]  /*0c80*/  SEL R0, R8, R3, !P4 ;  /* 0x0000000308007207 */ /* 0x000fc60006000000 */
[----:B------:R0:W-:Y:S04]  /*0c90*/  STL [R1+0x78], R2 ;  /* 0x0000780201007387 */ /* 0x0001e80000100800 */
[----:B------:R0:W-:Y:S02]  /*0ca0*/  STL [R1+0x7c], R0 ;  /* 0x00007c0001007387 */ /* 0x0001e40000100800 */
.L_x_4:
[----:B------:R-:W-:-:S08]  /*0cb0*/  NOP ;  /* 0x0000000000007918 */ /* 0x000fd00000000000 */
[----:B------:R-:W1:Y:S02]  /*0cc0*/  USETMAXREG.TRY_ALLOC.CTAPOOL UP0, 0xe8 ;  /* 0x000000e8000079c8 */ /* 0x000e640008000600 */
[----:B-1----:R-:W-:-:S13]  /*0cd0*/  PLOP3.LUT P0, PT, PT, PT, UP0, 0x80, 0x0 ;  /* 0x000000000000781c */ /* 0x002fda0003f0f008 */
[----:B------:R-:W-:Y:S05]  /*0ce0*/  @!P0 BRA `(.L_x_4) ;  /* 0xfffffffc00f08947 */ /* 0x000fea000383ffff */
[----:B------:R-:W-:Y:S01]  /*0cf0*/  ULDC.64 UR4, c[0x0][0x598] ;  /* 0x0001660000047ab9 */ /* 0x000fe20000000a00 */
[----:B------:R-:W-:Y:S01]  /*0d00*/  ULDC.64 UR14, c[0x0][0x208] ;  /* 0x00008200000e7ab9 */ /* 0x000fe20000000a00 */
[----:B------:R-:W-:-:S04]  /*0d10*/  ISETP.NE.U32.AND P0, PT, RZ, UR4, PT ;  /* 0x00000004ff007c0c */ /* 0x000fc8000bf05070 */
[----:B------:R-:W-:-:S13]  /*0d20*/  ISETP.NE.AND.EX P0, PT, RZ, UR5, PT, P0 ;  /* 0x00000005ff007c0c */ /* 0x000fda000bf05300 */
[----:B------:R-:W-:Y:S05]  /*0d30*/  @!P0 BRA `(.L_x_7) ;  /* 0x0000000000208947 */ /* 0x000fea0003800000 */
[----:B0-----:R-:W0:Y:S02]  /*0d40*/  LDC.64 R2, c[0x0][0x598] ;  /* 0x00016600ff027b82 */ /* 0x001e240000000a00 */
[----:B0-----:R-:W2:Y:S02]  /*0d50*/  LDG.E.64 R2, desc[UR14][R2.64] ;  /* 0x0000000e02027981 */ /* 0x001ea4000c1e1b00 */
[----:B--2---:R-:W-:-:S04]  /*0d60*/  ISETP.NE.U32.AND P0, PT, R2, RZ, PT ;  /* 0x000000ff0200720c */ /* 0x004fc80003f05070 */
[----:B------:R-:W-:-:S13]  /*0d70*/  ISETP.NE.AND.EX P0, PT, R3, RZ, PT, P0 ;  /* 0x000000ff0300720c */ /* 0x000fda0003f05300 */
[----:B------:R-:W-:Y:S05]  /*0d80*/  @!P0 BRA `(.L_x_7) ;  /* 0x00000000000c8947 */ /* 0x000fea0003800000 */
[----:B------:R-:W2:Y:S02]  /*0d90*/  LD.E R2, desc[UR14][R2.64] ;  /* 0x0000000e02027980 */ /* 0x000ea4000c101900 */
[----:B--2---:R-:W-:Y:S01]  /*0da0*/  R2UR UR20, R2 ;  /* 0x00000000021472ca */ /* 0x004fe200000e0000 */
[----:B------:R-:W-:-:S14]  /*0db0*/  BRA `(.L_x_8) ;  /* 0x0000000000247947 */ /* 0x000fdc0003800000 */
.L_x_7:
[----:B------:R-:W-:Y:S02]  /*0dc0*/  ULDC.64 UR4, c[0x0][0x588] ;  /* 0x0001620000047ab9 */ /* 0x000fe40000000a00 */
[----:B------:R-:W-:-:S04]  /*0dd0*/  ISETP.NE.U32.AND P0, PT, RZ, UR4, PT ;  /* 0x00000004ff007c0c */ /* 0x000fc8000bf05070 */
[----:B------:R-:W-:-:S13]  /*0de0*/  ISETP.NE.AND.EX P0, PT, RZ, UR5, PT, P0 ;  /* 0x00000005ff007c0c */ /* 0x000fda000bf05300 */
[----:B------:R-:W-:Y:S05]  /*0df0*/  @!P0 BRA `(.L_x_9) ;  /* 0x0000000000108947 */ /* 0x000fea0003800000 */
[----:B0-----:R-:W0:Y:S02]  /*0e00*/  LDC.64 R2, c[0x0][0x588] ;  /* 0x00016200ff027b82 */ /* 0x001e240000000a00 */
[----:B0-----:R-:W2:Y:S02]  /*0e10*/  LDG.E R2, desc[UR14][R2.64] ;  /* 0x0000000e02027981 */ /* 0x001ea4000c1e1900 */
[----:B--2---:R-:W-:Y:S01]  /*0e20*/  R2UR UR20, R2 ;  /* 0x00000000021472ca */ /* 0x004fe200000e0000 */
[----:B------:R-:W-:-:S14]  /*0e30*/  BRA `(.L_x_8) ;  /* 0x0000000000047947 */ /* 0x000fdc0003800000 */
.L_x_9:
[----:B------:R-:W-:-:S05]  /*0e40*/  ULDC UR20, c[0x0][0x580] ;  /* 0x0001600000147ab9 */ /* 0x000fca0000000800 */
.L_x_8:
[----:B------:R-:W-:Y:S02]  /*0e50*/  ULDC.64 UR4, c[0x0][0x5a0] ;  /* 0x0001680000047ab9 */ /* 0x000fe40000000a00 */
        /* <DEDUP_REMOVED lines=11> */
.L_x_10:
        /* <DEDUP_REMOVED lines=8> */
.L_x_12:
[----:B------:R-:W-:-:S05]  /*0f90*/  ULDC UR21, c[0x0][0x584] ;  /* 0x0001610000157ab9 */ /* 0x000fca0000000800 */
.L_x_11:
[----:B------:R-:W-:-:S13]  /*0fa0*/  LOP3.LUT P0, RZ, R4, 0xff, RZ, 0xc0, !PT ;  /* 0x000000ff04ff7812 */ /* 0x000fda000780c0ff */
[----:B------:R-:W-:Y:S05]  /*0fb0*/  @!P0 EXIT ;  /* 0x000000000000894d */ /* 0x000fea0003800000 */
[----:B------:R-:W-:Y:S01]  /*0fc0*/  ULDC UR4, c[0x0][0x28c] ;  /* 0x0000a30000047ab9 */ /* 0x000fe20000000800 */
[----:B------:R-:W-:Y:S02]  /*0fd0*/  ULOP3.LUT UR22, UR13, 0x1, URZ, 0xfc, !UPT ;  /* 0x000000010d167892 */ /* 0x000fe4000f8efc3f */
[----:B------:R-:W-:-:S04]  /*0fe0*/  UIADD3 UR4, UR4, 0x7f, URZ ;  /* 0x0000007f04047890 */ /* 0x000fc8000fffe03f */
[----:B------:R-:W-:-:S04]  /*0ff0*/  USHF.R.S32.HI UR5, URZ, 0x1f, UR4 ;  /* 0x0000001f3f057899 */ /* 0x000fc80008011404 */
[----:B------:R-:W-:-:S03]  /*1000*/  ULEA.HI UR5, UR5, UR4, URZ, 0x7 ;  /* 0x0000000405057291 */ /* 0x000fc6000f8f383f */
[----:B------:R-:W-:Y:S01]  /*1010*/  UMOV UR4, URZ ;  /* 0x0000003f00047c82 */ /* 0x000fe20008000000 */
[----:B------:R-:W-:-:S03]  /*1020*/  USHF.R.S32.HI UR9, URZ, 0x7, UR5 ;  /* 0x000000073f097899 */ /* 0x000fc60008011405 */
[----:B------:R-:W-:-:S09]  /*1030*/  UMOV UR5, URZ ;  /* 0x0000003f00057c82 */ /* 0x000fd20008000000 */
.L_x_293:
[----:B0-----:R-:W0:Y:S01]  /*1040*/  S2R R0, SR_TID.X ;  /* 0x0000000000007919 */ /* 0x001e220000002100 */
[----:B-1----:R-:W1:Y:S01]  /*1050*/  S2UR UR18, SR_CgaCtaId ;  /* 0x00000000001279c3 */ /* 0x002e620000008800 */
[----:B------:R-:W-:Y:S01]  /*1060*/  UMOV UR17, 0x400 ;  /* 0x0000040000117882 */ /* 0x000fe20000000000 */
[----:B------:R-:W-:Y:S01]  /*1070*/  UMOV UR6, URZ ;  /* 0x0000003f00067c82 */ /* 0x000fe20008000000 */
[----:B------:R-:W-:Y:S01]  /*1080*/  STL [R1+0x6c], RZ ;  /* 0x00006cff01007387 */ /* 0x000fe20000100800 */
[----:B------:R-:W-:Y:S01]  /*1090*/  UMOV UR7, URZ ;  /* 0x0000003f00077c82 */ /* 0x000fe20008000000 */
[----:B------:R-:W-:Y:S01]  /*10a0*/  UMOV UR8, URZ ;  /* 0x0000003f00087c82 */ /* 0x000fe20008000000 */
[----:B------:R-:W-:Y:S01]  /*10b0*/  UMOV UR23, UR5 ;  /* 0x0000000500177c82 */ /* 0x000fe20008000000 */
[----:B------:R-:W-:Y:S01]  /*10c0*/  STL [R1+0x68], RZ ;  /* 0x000068ff01007387 */ /* 0x000fe20000100800 */
[----:B--2---:R-:W2:Y:S01]  /*10d0*/  LDC R2, c[0x0][0x28c] ;  /* 0x0000a300ff027b82 */ /* 0x004ea20000000800 */
[----:B------:R-:W-:Y:S01]  /*10e0*/  UMOV UR24, UR4 ;  /* 0x0000000400187c82 */ /* 0x000fe20008000000 */
[----:B------:R-:W-:Y:S01]  /*10f0*/  CS2R R4, SRZ ;  /* 0x0000000000047805 */ /* 0x000fe2000001ff00 */
[----:B------:R-:W-:Y:S01]  /*1100*/  STL [R1+0x64], RZ ;  /* 0x000064ff01007387 */ /* 0x000fe20000100800 */
[----:B------:R-:W-:-:S02]  /*1110*/  CS2R R6, SRZ ;  /* 0x0000000000067805 */ /* 0x000fc4000001ff00 */
[----:B------:R-:W-:Y:S02]  /*1120*/  CS2R R8, SRZ ;  /* 0x0000000000087805 */ /* 0x000fe4000001ff00 */
[----:B------:R-:W-:Y:S01]  /*1130*/  CS2R R10, SRZ ;  /* 0x00000000000a7805 */ /* 0x000fe2000001ff00 */
[----:B------:R-:W-:Y:S01]  /*1140*/  STL [R1+0x60], RZ ;  /* 0x000060ff01007387 */ /* 0x000fe20000100800 */
[----:B------:R-:W-:Y:S02]  /*1150*/  CS2R R12, SRZ ;  /* 0x00000000000c7805 */ /* 0x000fe4000001ff00 */
[----:B------:R-:W-:Y:S02]  /*1160*/  CS2R R14, SRZ ;  /* 0x00000000000e7805 */ /* 0x000fe4000001ff00 */
        /* <DEDUP_REMOVED lines=12> */
[----:B------:R-:W-:Y:S02]  /*1230*/  CS2R R162, SRZ ;  /* 0x0000000000a27805 */ /* 0x000fe4000001ff00 */
[----:B0-----:R-:W-:Y:S01]  /*1240*/  LOP3.LUT R0, R0, 0x80, RZ, 0xc0, !PT ;  /* 0x0000008000007812 */ /* 0x001fe200078ec0ff */
[----:B------:R-:W-:Y:S01]  /*1250*/  STL [R1+0x50], RZ ;  /* 0x000050ff01007387 */ /* 0x000fe20000100800 */
[----:B--2---:R-:W-:Y:S02]  /*1260*/  ISETP.GE.AND P0, PT, R2, 0x1, PT ;  /* 0x000000010200780c */ /* 0x004fe40003f06270 */
[----:B------:R-:W-:Y:S02]  /*1270*/  CS2R R2, SRZ ;  /* 0x0000000000027805 */ /* 0x000fe4000001ff00 */
[----:B------:R-:W-:Y:S01]  /*1280*/  SHF.R.U32.HI R0, RZ, 0x7, R0 ;  /* 0x00000007ff007819 */ /* 0x000fe20000011600 */
        /* <DEDUP_REMOVED lines=8> */
[----:B------:R-:W0:Y:S01]  /*1310*/  SHFL.IDX PT, R0, R0, RZ, 0x1f ;  /* 0x00001fff00007589 */ /* 0x000e2200000e0000 */
[----:B------:R-:W-:-:S02]  /*1320*/  CS2R R176, SRZ ;  /* 0x0000000000b07805 */ /* 0x000fc4000001ff00 */
[----:B------:R-:W-:Y:S02]  /*1330*/  CS2R R178, SRZ ;  /* 0x0000000000b27805 */ /* 0x000fe4000001ff00 */
[----:B------:R-:W-:Y:S01]  /*1340*/  CS2R R180, SRZ ;  /* 0x0000000000b47805 */ /* 0x000fe2000001ff00 */
[----:B------:R2:W-:Y:S01]  /*1350*/  STL [R1+0x44], RZ ;  /* 0x000044ff01007387 */ /* 0x0005e20000100800 */
[----:B------:R-:W-:Y:S02]  /*1360*/  CS2R R182, SRZ ;  /* 0x0000000000b67805 */ /* 0x000fe4000001ff00 */
[----:B------:R-:W-:Y:S02]  /*1370*/  CS2R R184, SRZ ;  /* 0x0000000000b87805 */ /* 0x000fe4000001ff00 */
[----:B------:R-:W-:Y:S01]  /*1380*/  CS2R R186, SRZ ;  /* 0x0000000000ba7805 */ /* 0x000fe2000001ff00 */
[----:B------:R2:W-:Y:S01]  /*1390*/  STL [R1+0x40], RZ ;  /* 0x000040ff01007387 */ /* 0x0005e20000100800 */
        /* <DEDUP_REMOVED lines=14> */
[----:B------:R-:W-:Y:S02]  /*1480*/  CS2R R210, SRZ ;  /* 0x0000000000d27805 */ /* 0x000fe4000001ff00 */
[----:B0-----:R-:W-:Y:S01]  /*1490*/  R2UR UR10, R0 ;  /* 0x00000000000a72ca */ /* 0x001fe200000e0000 */
[----:B------:R2:W-:Y:S01]  /*14a0*/  STL [R1+0x30], RZ ;  /* 0x000030ff01007387 */ /* 0x0005e20000100800 */
[----:B------:R-:W-:Y:S01]  /*14b0*/  IMAD.MOV.U32 R0, RZ, RZ, RZ ;  /* 0x000000ffff007224 */ /* 0x000fe200078e00ff */
[----:B------:R-:W-:-:S02]  /*14c0*/  CS2R R212, SRZ ;  /* 0x0000000000d47805 */ /* 0x000fc4000001ff00 */
[----:B------:R-:W-:Y:S01]  /*14d0*/  CS2R R214, SRZ ;  /* 0x0000000000d67805 */ /* 0x000fe2000001ff00 */
[----:B------:R2:W-:Y:S01]  /*14e0*/  STL [R1+0x2c], RZ ;  /* 0x00002cff01007387 */ /* 0x0005e20000100800 */
[----:B------:R-:W-:Y:S02]  /*14f0*/  CS2R R216, SRZ ;  /* 0x0000000000d87805 */ /* 0x000fe4000001ff00 */
[----:B------:R-:W-:Y:S02]  /*1500*/  CS2R R218, SRZ ;  /* 0x0000000000da7805 */ /* 0x000fe4000001ff00 */
[----:B------:R-:W-:Y:S01]  /*1510*/  CS2R R220, SRZ ;  /* 0x0000000000dc7805 */ /* 0x000fe2000001ff00 */
[----:B------:R2:W-:Y:S01]  /*1520*/  STL [R1+0x28], RZ ;  /* 0x000028ff01007387 */ /* 0x0005e20000100800 */
[----:B------:R-:W-:Y:S02]  /*1530*/  CS2R R222, SRZ ;  /* 0x0000000000de7805 */ /* 0x000fe4000001ff00 */
[----:B------:R-:W-:-:S02]  /*1540*/  CS2R R224, SRZ ;  /* 0x0000000000e07805 */ /* 0x000fc4000001ff00 */
[----:B------:R-:W-:Y:S01]  /*1550*/  CS2R R226, SRZ ;  /* 0x0000000000e27805 */ /* 0x000fe2000001ff00 */
[----:B------:R2:W-:Y:S01]  /*1560*/  STL [R1+0x24], RZ ;  /* 0x000024ff01007387 */ /* 0x0005e20000100800 */
[----:B------:R-:W-:Y:S01]  /*1570*/  ULEA.HI UR11, UR10, UR10, URZ, 0x1 ;  /* 0x0000000a0a0b7291 */ /* 0x000fe2000f8f083f */
[----:B------:R-:W-:Y:S01]  /*1580*/  IMAD.MOV.U32 R228, RZ, RZ, RZ ;  /* 0x000000ffffe47224 */ /* 0x000fe200078e00ff */
[----:B------:R-:W-:Y:S01]  /*1590*/  CS2R R88, SRZ ;  /* 0x0000000000587805 */ /* 0x000fe2000001ff00 */
[----:B------:R2:W-:Y:S01]  /*15a0*/  STL [R1+0x20], RZ ;  /* 0x000020ff01007387 */ /* 0x0005e20000100800 */
[----:B------:R-:W-:Y:S01]  /*15b0*/  ULOP3.LUT UR16, UR11, 0x7fffe, URZ, 0xc0, !UPT ;  /* 0x0007fffe0b107892 */ /* 0x000fe2000f8ec03f */
[----:B------:R-:W-:Y:S01]  /*15c0*/  CS2R R90, SRZ ;  /* 0x00000000005a7805 */ /* 0x000fe2000001ff00 */
[----:B-1----:R-:W-:Y:S01]  /*15d0*/  ULEA UR11, UR18, UR17, 0x18 ;  /* 0x00000011120b7291 */ /* 0x002fe2000f8ec03f */
[----:B------:R2:W-:Y:S01]  /*15e0*/  STL [R1+0x1c], RZ ;  /* 0x00001cff01007387 */ /* 0x0005e20000100800 */
[----:B------:R-:W-:Y:S01]  /*15f0*/  UIADD3 UR16, UR10, -UR16, URZ ;  /* 0x800000100a107290 */ /* 0x000fe2000fffe03f */
[----:B------:R-:W-:-:S02]  /*1600*/  CS2R R92, SRZ ;  /* 0x00000000005c7805 */ /* 0x000fc4000001ff00 */
[----:B------:R-:W-:Y:S01]  /*1610*/  CS2R R94, SRZ ;  /* 0x00000000005e7805 */ /* 0x000fe2000001ff00 */
[----:B------:R2:W-:Y:S01]  /*1620*/  STL [R1+0x18], RZ ;  /* 0x000018ff01007387 */ /* 0x0005e20000100800 */
[----:B------:R-:W-:Y:S01]  /*1630*/  ULEA UR16, UR16, UR11, 0xd ;  /* 0x0000000b10107291 */ /* 0x000fe2000f8e683f */
[----:B------:R-:W-:Y:S02]  /*1640*/  CS2R R96, SRZ ;  /* 0x0000000000607805 */ /* 0x000fe4000001ff00 */
[----:B------:R-:W-:Y:S01]  /*1650*/  CS2R R98, SRZ ;  /* 0x0000000000627805 */ /* 0x000fe2000001ff00 */
[----:B------:R2:W-:Y:S01]  /*1660*/  STL [R1+0x14], RZ ;  /* 0x000014ff01007387 */ /* 0x0005e20000100800 */
[----:B------:R-:W-:Y:S01]  /*1670*/  UIADD3 UR16, UR16, 0x100, URZ ;  /* 0x0000010010107890 */ /* 0x000fe2000fffe03f */
[----:B------:R-:W-:Y:S02]  /*1680*/  CS2R R100, SRZ ;  /* 0x0000000000647805 */ /* 0x000fe4000001ff00 */
[----:B------:R-:W-:Y:S01]  /*1690*/  CS2R R102, SRZ ;  /* 0x0000000000667805 */ /* 0x000fe2000001ff00 */
[----:B------:R2:W-:Y:S01]  /*16a0*/  STL [R1+0x10], RZ ;  /* 0x000010ff01007387 */ /* 0x0005e20000100800 */
[----:B------:R-:W-:Y:S01]  /*16b0*/  USHF.R.U32.HI UR10, URZ, 0x4, UR16 ;  /* 0x000000043f0a7899 */ /* 0x000fe20008011610 */
[----:B------:R-:W-:-:S02]  /*16c0*/  CS2R R104, SRZ ;  /* 0x0000000000687805 */ /* 0x000fc4000001ff00 */
[----:B------:R-:W-:Y:S01]  /*16d0*/  CS2R R106, SRZ ;  /* 0x00000000006a7805 */ /* 0x000fe2000001ff00 */
[----:B------:R2:W-:Y:S01]  /*16e0*/  STL [R1+0xc], RZ ;  /* 0x00000cff01007387 */ /* 0x0005e20000100800 */
[----:B------:R-:W-:Y:S01]  /*16f0*/  ULOP3.LUT UR10, UR10, 0x3fff, URZ, 0xc0, !UPT ;  /* 0x00003fff0a0a7892 */ /* 0x000fe2000f8ec03f */
        /* <DEDUP_REMOVED lines=10> */
[----:B------:R2:W-:Y:S01]  /*17a0*/  STL [R1], RZ ;  /* 0x000000ff01007387 */ /* 0x0005e20000100800 */
[----:B------:R-:W-:Y:S02]  /*17b0*/  CS2R R124, SRZ ;  /* 0x00000000007c7805 */ /* 0x000fe4000001ff00 */
[----:B------:R-:W-:Y:S02]  /*17c0*/  CS2R R126, SRZ ;  /* 0x00000000007e7805 */ /* 0x000fe4000001ff00 */
[----:B------:R-:W-:Y:S02]  /*17d0*/  CS2R R128, SRZ ;  /* 0x0000000000807805 */ /* 0x000fe4000001ff00 */
[----:B------:R-:W-:-:S02]  /*17e0*/  CS2R R130, SRZ ;  /* 0x0000000000827805 */ /* 0x000fc4000001ff00 */
[----:B------:R-:W-:Y:S02]  /*17f0*/  CS2R R132, SRZ ;  /* 0x0000000000847805 */ /* 0x000fe4000001ff00 */
[----:B------:R-:W-:Y:S02]  /*1800*/  CS2R R134, SRZ ;  /* 0x0000000000867805 */ /* 0x000fe4000001ff00 */
        /* <DEDUP_REMOVED lines=9> */
[----:B---3--:R-:W-:-:S02]  /*18a0*/  CS2R R26, SRZ ;  /* 0x00000000001a7805 */ /* 0x008fc4000001ff00 */
[----:B----4-:R-:W-:Y:S02]  /*18b0*/  CS2R R28, SRZ ;  /* 0x00000000001c7805 */ /* 0x010fe4000001ff00 */
        /* <DEDUP_REMOVED lines=28> */
[----:B------:R-:W-:Y:S01]  /*1a80*/  CS2R R86, SRZ ;  /* 0x0000000000567805 */ /* 0x000fe2000001ff00 */
[----:B--2---:R-:W-:Y:S06]  /*1a90*/  @!P0 BRA `(.L_x_13) ;  /* 0x0000001000c08947 */ /* 0x004fec0003800000 */
[----:B------:R-:W-:-:S06]  /*1aa0*/  UISETP.NE.AND UP0, UPT, UR22, 0x3, UPT ;  /* 0x000000031600788c */ /* 0x000fcc000bf05270 */
[----:B------:R-:W-:-:S13]  /*1ab0*/  PLOP3.LUT P1, PT, PT, PT, UP0, 0x80, 0x0 ;  /* 0x000000000000781c */ /* 0x000fda0003f2f008 */
[----:B------:R-:W-:Y:S05]  /*1ac0*/  @!P1 BRA `(.L_x_14) ;  /* 0x0000000000049947 */ /* 0x000fea0003800000 */
[----:B------:R-:W-:Y:S01]  /*1ad0*/  BPT.TRAP 0x1 ;  /* 0x000000040000795c */ /* 0x000fe20000300000 */
.L_x_14:
[----:B------:R-:W-:Y:S01]  /*1ae0*/  ULEA UR6, UR5, UR11, 0x3 ;  /* 0x0000000b05067291 */ /* 0x000fe2000f8e183f */
[----:B------:R-:W-:-:S05]  /*1af0*/  IMAD.U32 R0, RZ, RZ, UR4 ;  /* 0x00000004ff007e24 */ /* 0x000fca000f8e00ff */
[----:B------:R-:W-:-:S04]  /*1b00*/  SHF.L.U32 R0, R0, 0x1f, RZ ;  /* 0x0000001f00007819 */ /* 0x000fc800000006ff */
[----:B------:R0:W1:Y:S01]  /*1b10*/  SYNCS.PHASECHK.TRANS64.TRYWAIT P0, [UR6], R0 ;  /* 0x00000000ff0075a7 */ /* 0x0000620008000146 */
[----:B------:R-:W-:Y:S05]  /*1b20*/  @!P1 BRA `(.L_x_15) ;  /* 0x0000000000049947 */ /* 0x000fea0003800000 */
[----:B------:R-:W-:Y:S01]  /*1b30*/  BPT.TRAP 0x1 ;  /* 0x000000040000795c */ /* 0x000fe20000300000 */
.L_x_15:
[----:B-1----:R-:W-:Y:S05]  /*1b40*/  @P0 BRA `(.L_x_16) ;  /* 0x0000000000080947 */ /* 0x002fea0003800000 */
[----:B------:R-:W1:Y:S02]  /*1b50*/  SYNCS.PHASECHK.TRANS64.TRYWAIT P0, [UR6], R0 ;  /* 0x00000000ff0075a7 */ /* 0x000e640008000146 */
[----:B-1----:R-:W-:Y:S05]  /*1b60*/  @!P0 BRA `(.L_x_17) ;  /* 0x000000e800148947 */ /* 0x002fea0003800000 */
.L_x_16:
[----:B------:R-:W-:Y:S01]  /*1b70*/  UIADD3 UR6, UR11, 0x28100, URZ ;  /* 0x000281000b067890 */ /* 0x000fe2000fffe03f */
[----:B------:R-:W-:Y:S01]  /*1b80*/  WARPGROUP.ARRIVE ;  /* 0x00000000000079c5 */ /* 0x000fe20000000000 */
[----:B------:R-:W-:Y:S01]  /*1b90*/  ULOP3.LUT UR7, UR10, 0x10000, URZ, 0xfc, !UPT ;  /* 0x000100000a077892 */ /* 0x000fe2000f8efc3f */
[----:B------:R2:W-:Y:S01]  /*1ba0*/  STL [R1+0x6c], RZ ;  /* 0x00006cff01007387 */ /* 0x0005e20000100800 */
[----:B------:R-:W-:Y:S01]  /*1bb0*/  USHF.R.U32.HI UR6, URZ, 0x4, UR6 ;  /* 0x000000043f067899 */ /* 0x000fe20008011606 */
[----:B01----:R-:W-:Y:S01]  /*1bc0*/  IMAD.MOV.U32 R0, RZ, RZ, RZ ;  /* 0x000000ffff007224 */ /* 0x003fe200078e00ff */
[----:B------:R-:W-:Y:S01]  /*1bd0*/  ULEA UR7, UR5, UR7, 0xb ;  /* 0x0000000705077291 */ /* 0x000fe2000f8e583f */
[----:B------:R2:W-:Y:S01]  /*1be0*/  STL [R1+0x68], RZ ;  /* 0x000068ff01007387 */ /* 0x0005e20000100800 */
[----:B------:R-:W-:Y:S01]  /*1bf0*/  ULOP3.LUT UR6, UR6, 0x3fff, URZ, 0xc0, !UPT ;  /* 0x00003fff06067892 */ /* 0x000fe2000f8ec03f */
[----:B------:R-:W-:Y:S01]  /*1c00*/  CS2R R2, SRZ ;  /* 0x0000000000027805 */ /* 0x000fe2000001ff00 */
[----:B------:R-:W-:Y:S01]  /*1c10*/  UMOV UR17, 0x40000040 ;  /* 0x4000004000117882 */ /* 0x000fe20000000000 */
[----:B------:R-:W-:Y:S01]  /*1c20*/  UMOV UR19, 0x40000040 ;  /* 0x4000004000137882 */ /* 0x000fe20000000000 */
[----:B------:R-:W-:Y:S01]  /*1c30*/  ULOP3.LUT UR6, UR6, 0x10000, URZ, 0xfc, !UPT ;  /* 0x0001000006067892 */ /* 0x000fe2000f8efc3f */
[----:B------:R2:W-:Y:S01]  /*1c40*/  STL [R1+0x64], RZ ;  /* 0x000064ff01007387 */ /* 0x0005e20000100800 */
[----:B------:R-:W-:Y:S01]  /*1c50*/  UMOV UR16, UR7 ;  /* 0x0000000700107c82 */ /* 0x000fe20008000000 */
[----:B------:R-:W-:Y:S01]  /*1c60*/  CS2R R4, SRZ ;  /* 0x0000000000047805 */ /* 0x000fe2000001ff00 */
[----:B------:R-:W-:Y:S01]  /*1c70*/  ULEA UR8, UR5, UR6, 0xa ;  /* 0x0000000605087291 */ /* 0x000fe2000f8e503f */
[----:B------:R2:W-:Y:S01]  /*1c80*/  STL [R1+0x60], RZ ;  /* 0x000060ff01007387 */ /* 0x0005e20000100800 */
[----:B------:R-:W-:Y:S01]  /*1c90*/  CS2R R6, SRZ ;  /* 0x0000000000067805 */ /* 0x000fe2000001ff00 */
[----:B------:R-:W-:Y:S01]  /*1ca0*/  UMOV UR6, 0x4 ;  /* 0x0000000400067882 */ /* 0x000fe20000000000 */
[----:B------:R-:W-:Y:S01]  /*1cb0*/  CS2R R8, SRZ ;  /* 0x0000000000087805 */ /* 0x000fe2000001ff00 */
[----:B------:R2:W-:Y:S01]  /*1cc0*/  STL [R1+0x5c], RZ ;  /* 0x00005cff01007387 */ /* 0x0005e20000100800 */
[----:B------:R-:W-:Y:S01]  /*1cd0*/  CS2R R10, SRZ ;  /* 0x00000000000a7805 */ /* 0x000fe2000001ff00 */
[----:B------:R-:W-:Y:S01]  /*1ce0*/  UMOV UR18, UR8 ;  /* 0x0000000800127c82 */ /* 0x000fe20008000000 */
[----:B------:R-:W-:Y:S01]  /*1cf0*/  CS2R R12, SRZ ;  /* 0x00000000000c7805 */ /* 0x000fe2000001ff00 */
[----:B------:R-:W-:Y:S01]  /*1d00*/  QGMMA.64x128x32.F32.E5M2.E5M2 R88, gdesc[UR16], RZ, !UPT ;  /* 0x01e00000105879f3 */ /* 0x000fe2000c7038ff */
[----:B------:R-:W-:Y:S01]  /*1d10*/  UIADD3 UR16, UR7, 0x400, URZ ;  /* 0x0000040007107890 */ /* 0x000fe2000fffe03f */
[----:B------:R2:W-:Y:S01]  /*1d20*/  STL [R1+0x58], RZ ;  /* 0x000058ff01007387 */ /* 0x0005e20000100800 */
[----:B------:R-:W-:Y:S01]  /*1d30*/  UMOV UR17, 0x40000040 ;  /* 0x4000004000117882 */ /* 0x000fe20000000000 */
[----:B------:R-:W-:-:S02]  /*1d40*/  CS2R R14, SRZ ;  /* 0x00000000000e7805 */ /* 0x000fc4000001ff00 */
[----:B------:R-:W-:Y:S01]  /*1d50*/  CS2R R16, SRZ ;  /* 0x0000000000107805 */ /* 0x000fe2000001ff00 */
[----:B------:R2:W-:Y:S01]  /*1d60*/  STL [R1+0x54], RZ ;  /* 0x000054ff01007387 */ /* 0x0005e20000100800 */
[----:B------:R-:W-:Y:S02]  /*1d70*/  CS2R R18, SRZ ;  /* 0x0000000000127805 */ /* 0x000fe4000001ff00 */
[----:B------:R-:W-:Y:S02]  /*1d80*/  CS2R R20, SRZ ;  /* 0x0000000000147805 */ /* 0x000fe4000001ff00 */
[----:B------:R-:W-:Y:S01]  /*1d90*/  CS2R R22, SRZ ;  /* 0x0000000000167805 */ /* 0x000fe2000001ff00 */
[----:B------:R2:W-:Y:S01]  /*1da0*/  STL [R1+0x50], RZ ;  /* 0x000050ff01007387 */ /* 0x0005e20000100800 */
[----:B------:R-:W-:Y:S01]  /*1db0*/  CS2R R152, SRZ ;  /* 0x0000000000987805 */ /* 0x000fe2000001ff00 */
[----:B------:R-:W-:Y:S01]  /*1dc0*/  QGMMA.64x128x32.F32.E5M2.E5M2 R24, gdesc[UR16], RZ, !UPT ;  /* 0x01e00000101879f3 */ /* 0x000fe2000c7038ff */
[----:B------:R-:W-:Y:S01]  /*1dd0*/  UIADD3 UR16, UR7, 0x2, URZ ;  /* 0x0000000207107890 */ /* 0x000fe2000fffe03f */
[----:B------:R2:W-:Y:S01]  /*1de0*/  STL [R1+0x4c], RZ ;  /* 0x00004cff01007387 */ /* 0x0005e20000100800 */
[----:B------:R-:W-:Y:S01]  /*1df0*/  UIADD3 UR18, UR8, 0x2, URZ ;  /* 0x0000000208127890 */ /* 0x000fe2000fffe03f */
[----:B------:R-:W-:Y:S01]  /*1e00*/  CS2R R154, SRZ ;  /* 0x00000000009a7805 */ /* 0x000fe2000001ff00 */
[----:B------:R-:W-:Y:S01]  /*1e10*/  UMOV UR17, 0x40000040 ;  /* 0x4000004000117882 */ /* 0x000fe20000000000 */
[----:B------:R-:W-:Y:S01]  /*1e20*/  UMOV UR19, 0x40000040 ;  /* 0x4000004000137882 */ /* 0x000fe20000000000 */
        /* <DEDUP_REMOVED lines=49> */
[----:B------:R-:W-:-:S03]  /*2140*/  IMAD.MOV.U32 R228, RZ, RZ, RZ ;  /* 0x000000ffffe47224 */ /* 0x000fc600078e00ff */
[----:B------:R2:W-:Y:S04]  /*2150*/  STL [R1+0x14], RZ ;  /* 0x000014ff01007387 */ /* 0x0005e80000100800 */
[----:B------:R2:W-:Y:S04]  /*2160*/  STL [R1+0x10], RZ ;  /* 0x000010ff01007387 */ /* 0x0005e80000100800 */
[----:B------:R2:W-:Y:S04]  /*2170*/  STL [R1+0xc], RZ ;  /* 0x00000cff01007387 */ /* 0x0005e80000100800 */
[----:B------:R2:W-:Y:S04]  /*2180*/  STL [R1+0x8], RZ ;  /* 0x000008ff01007387 */ /* 0x0005e80000100800 */
[----:B------:R2:W-:Y:S04]  /*2190*/  STL [R1+0x4], RZ ;  /* 0x000004ff01007387 */ /* 0x0005e80000100800 */
[----:B------:R2:W-:Y:S01]  /*21a0*/  STL [R1], RZ ;  /* 0x000000ff01007387 */ /* 0x0005e20000100800 */
[----:B------:R-:W-:Y:S01]  /*21b0*/  QGMMA.64x128x32.F32.E5M2.E5M2 R88, gdesc[UR16], R88 ;  /* 0x01e00000105879f3 */ /* 0x000fe20008703858 */
[----:B------:R-:W-:Y:S01]  /*21c0*/  UIADD3 UR16, UR7, 0x402, URZ ;  /* 0x0000040207107890 */ /* 0x000fe2000fffe03f */
[----:B------:R-:W-:-:S10]  /*21d0*/  UMOV UR17, 0x40000040 ;  /* 0x4000004000117882 */ /* 0x000fd40000000000 */
[----:B------:R-:W-:Y:S01]  /*21e0*/  QGMMA.64x128x32.F32.E5M2.E5M2 R24, gdesc[UR16], R24 ;  /* 0x01e00000101879f3 */ /* 0x000fe20008703818 */
[----:B------:R-:W-:Y:S02]  /*21f0*/  UIADD3 UR16, UR7, 0x4, URZ ;  /* 0x0000000407107890 */ /* 0x000fe4000fffe03f */
[----:B------:R-:W-:Y:S01]  /*2200*/  UIADD3 UR18, UR8, 0x4, URZ ;  /* 0x0000000408127890 */ /* 0x000fe2000fffe03f */
[----:B------:R-:W-:Y:S01]  /*2210*/  UMOV UR17, 0x40000040 ;  /* 0x4000004000117882 */ /* 0x000fe20000000000 */
[----:B------:R-:W-:-:S07]  /*2220*/  UMOV UR19, 0x40000040 ;  /* 0x4000004000137882 */ /* 0x000fce0000000000 */
        /* <DEDUP_REMOVED lines=10> */
[----:B------:R-:W-:Y:S02]  /*22d0*/  UMOV UR17, 0x40000040 ;  /* 0x4000004000117882 */ /* 0x000fe40000000000 */
[----:B------:R-:W-:Y:S02]  /*22e0*/  ULDC UR7, c[0x0][0x50c] ;  /* 0x0001430000077ab9 */ /* 0x000fe40000000800 */
[----:B------:R-:W-:-:S04]  /*22f0*/  UISETP.NE.AND UP0, UPT, UR7, 0x4, UPT ;  /* 0x000000040700788c */ /* 0x000fc8000bf05270 */
[----:B------:R-:W-:Y:S02]  /*2300*/  USEL UR7, URZ, 0x1, UP0 ;  /* 0x000000013f077887 */ /* 0x000fe40008000000 */
[----:B------:R-:W-:Y:S04]  /*2310*/  QGMMA.64x128x32.F32.E5M2.E5M2 R24, gdesc[UR16], R24, gsb0 ;  /* 0x01e00000101879f3 */ /* 0x000fe80008003818 */
[----:B------:R-:W-:-:S13]  /*2320*/  ISETP.NE.AND P0, PT, RZ, UR7, PT ;  /* 0x00000007ff007c0c */ /* 0x000fda000bf05270 */
[----:B--2---:R-:W-:Y:S05]  /*2330*/  @!P0 BRA `(.L_x_18) ;  /* 0x0000000800808947 */ /* 0x004fea0003800000 */
[----:B------:R-:W-:Y:S02]  /*2340*/  WARPGROUP.DEPBAR.LE gsb0, 0x0 ;  /* 0x00008000000079c5 */ /* 0x000fe40000010000 */
[----:B------:R-:W-:-:S01]  /*2350*/  FADD R227, RZ, R89 ;  /* 0x00000059ffe37221 */ /* 0x000fc20000000000 */
[----:B------:R-:W-:Y:S01]  /*2360*/  FADD R228, RZ, R88 ;  /* 0x00000058ffe47221 */ /* 0x000fe20000000000 */
[----:B------:R-:W-:-:S01]  /*2370*/  FADD R226, RZ, R90 ;  /* 0x0000005affe27221 */ /* 0x000fc20000000000 */
[----:B------:R-:W-:Y:S01]  /*2380*/  FADD R225, RZ, R91 ;  /* 0x0000005bffe17221 */ /* 0x000fe20000000000 */
[----:B------:R-:W-:-:S01]  /*2390*/  FADD R224, RZ, R92 ;  /* 0x0000005cffe07221 */ /* 0x000fc20000000000 */
[----:B------:R0:W-:Y:S01]  /*23a0*/  STL [R1+0x80], R227 ;  /* 0x000080e301007387 */ /* 0x0001e20000100800 */
[----:B------:R-:W-:-:S01]  /*23b0*/  FADD R223, RZ, R93 ;  /* 0x0000005dffdf7221 */ /* 0x000fc20000000000 */
[----:B------:R-:W-:Y:S01]  /*23c0*/  FADD R222, RZ, R94 ;  /* 0x0000005effde7221 */ /* 0x000fe20000000000 */
[----:B------:R-:W-:-:S01]  /*23d0*/  FADD R221, RZ, R95 ;  /* 0x0000005fffdd7221 */ /* 0x000fc20000000000 */
[----:B------:R-:W-:Y:S01]  /*23e0*/  FADD R220, RZ, R96 ;  /* 0x00000060ffdc7221 */ /* 0x000fe20000000000 */
[----:B------:R-:W-:-:S01]  /*23f0*/  FADD R219, RZ, R97 ;  /* 0x00000061ffdb7221 */ /* 0x000fc20000000000 */
[----:B------:R-:W-:Y:S01]  /*2400*/  FADD R218, RZ, R98 ;  /* 0x00000062ffda7221 */ /* 0x000fe20000000000 */
[----:B------:R-:W-:-:S01]  /*2410*/  FADD R217, RZ, R99 ;  /* 0x00000063ffd97221 */ /* 0x000fc20000000000 */
[----:B------:R-:W-:Y:S01]  /*2420*/  FADD R216, RZ, R100 ;  /* 0x00000064ffd87221 */ /* 0x000fe20000000000 */
[----:B------:R-:W-:-:S01]  /*2430*/  FADD R215, RZ, R101 ;  /* 0x00000065ffd77221 */ /* 0x000fc20000000000 */
[----:B0-----:R-:W-:Y:S01]  /*2440*/  FADD R227, RZ, R60 ;  /* 0x0000003cffe37221 */ /* 0x001fe20000000000 */
[----:B------:R-:W-:-:S01]  /*2450*/  FADD R214, RZ, R102 ;  /* 0x00000066ffd67221 */ /* 0x000fc20000000000 */
[----:B------:R-:W-:Y:S01]  /*2460*/  FADD R213, RZ, R103 ;  /* 0x00000067ffd57221 */ /* 0x000fe20000000000 */
[----:B------:R-:W-:-:S01]  /*2470*/  FADD R212, RZ, R104 ;  /* 0x00000068ffd47221 */ /* 0x000fc20000000000 */
[----:B------:R-:W-:Y:S01]  /*2480*/  FADD R211, RZ, R105 ;  /* 0x00000069ffd37221 */ /* 0x000fe20000000000 */
[----:B------:R0:W-:Y:S01]  /*2490*/  STL [R1], R227 ;  /* 0x000000e301007387 */ /* 0x0001e20000100800 */
        /* <DEDUP_REMOVED lines=94> */
[----:B0-----:R-:W-:-:S05]  /*2a80*/  FADD R227, RZ, R67 ;  /* 0x00000043ffe37221 */ /* 0x001fca0000000000 */
[----:B------:R0:W-:Y:S02]  /*2a90*/  STL [R1+0x1c], R227 ;  /* 0x00001ce301007387 */ /* 0x0001e40000100800 */
        /* <DEDUP_REMOVED lines=39> */
[----:B------:R0:W-:Y:S04]  /*2d10*/  STL [R1+0x6c], R227 ;  /* 0x00006ce301007387 */ /* 0x0001e80000100800 */
[----:B0-----:R0:W5:Y:S01]  /*2d20*/  LDL.LU R227, [R1+0x80] ;  /* 0x0000800001e37983 */ /* 0x0011620000300800 */
[----:B------:R-:W-:-:S05]  /*2d30*/  UMOV UR6, URZ ;  /* 0x0000003f00067c82 */ /* 0x000fca0008000000 */
.L_x_18:
[----:B------:R-:W-:Y:S01]  /*2d40*/  UIADD3 UR23, UR5, 0x1, URZ ;  /* 0x0000000105177890 */ /* 0x000fe2000fffe03f */
[----:B------:R-:W-:-:S03]  /*2d50*/  UMOV UR8, 0x1 ;  /* 0x0000000100087882 */ /* 0x000fc60000000000 */
[----:B------:R-:W-:-:S04]  /*2d60*/  UISETP.NE.AND UP0, UPT, UR23, 0x5, UPT ;  /* 0x000000051700788c */ /* 0x000fc8000bf05270 */
[----:B------:R-:W-:Y:S02]  /*2d70*/  USEL UR24, URZ, 0x1, UP0 ;  /* 0x000000013f187887 */ /* 0x000fe40008000000 */
[----:B------:R-:W-:Y:S02]  /*2d80*/  USEL UR23, UR23, URZ, UP0 ;  /* 0x0000003f17177287 */ /* 0x000fe40008000000 */
[----:B------:R-:W-:-:S12]  /*2d90*/  ULOP3.LUT UR24, UR4, UR24, URZ, 0x3c, !UPT ;  /* 0x0000001804187292 */ /* 0x000fd8000f8e3c3f */
.L_x_13:
[----:B------:R-:W-:-:S04]  /*2da0*/  UISETP.LT.AND UP0, UPT, UR9, 0x1, UPT ;  /* 0x000000010900788c */ /* 0x000fc8000bf01270 */
[----:B------:R-:W-:-:S04]  /*2db0*/  USEL UR16, UR9, 0x1, UP0 ;  /* 0x0000000109107887 */ /* 0x000fc80008000000 */
[----:B------:R-:W-:-:S04]  /*2dc0*/  UIADD3 UR26, UR9, -UR16, URZ ;  /* 0x80000010091a7290 */ /* 0x000fc8000fffe03f */
[----:B------:R-:W-:-:S06]  /*2dd0*/  UISETP.GE.AND UP0, UPT, UR26, 0x1, UPT ;  /* 0x000000011a00788c */ /* 0x000fcc000bf06270 */
[----:B------:R-:W-:-:S13]  /*2de0*/  PLOP3.LUT P0, PT, PT, PT, UP0, 0x80, 0x0 ;  /* 0x000000000000781c */ /* 0x000fda0003f0f008 */
[----:B------:R-:W-:Y:S05]  /*2df0*/  @!P0 BRA `(.L_x_19) ;  /* 0x0000001000dc8947 */ /* 0x000fea0003800000 */
[----:B------:R-:W-:Y:S01]  /*2e00*/  UMOV UR25, UR5 ;  /* 0x0000000500197c82 */ /* 0x000fe20008000000 */
[----:B------:R-:W-:-:S05]  /*2e10*/  ULDC UR27, c[0x0][0x50c] ;  /* 0x00014300001b7ab9 */ /* 0x000fca0000000800 */
.L_x_27:
[----:B------:R-:W-:-:S06]  /*2e20*/  UISETP.NE.AND UP0, UPT, UR22, 0x3, UPT ;  /* 0x000000031600788c */ /* 0x000fcc000bf05270 */
[----:B------:R-:W-:-:S13]  /*2e30*/  PLOP3.LUT P1, PT, PT, PT, UP0, 0x80, 0x0 ;  /* 0x000000000000781c */ /* 0x000fda0003f2f008 */
[----:B-1---5:R-:W-:Y:S05]  /*2e40*/  @!P1 BRA `(.L_x_20) ;  /* 0x0000000000049947 */ /* 0x022fea0003800000 */
[----:B------:R-:W-:Y:S01]  /*2e50*/  BPT.TRAP 0x1 ;  /* 0x000000040000795c */ /* 0x000fe20000300000 */
.L_x_20:
[----:B------:R-:W1:Y:S01]  /*2e60*/  S2UR UR16, SR_CgaCtaId ;  /* 0x00000000001079c3 */ /* 0x000e620000008800 */
[----:B------:R-:W-:Y:S01]  /*2e70*/  UMOV UR11, 0x400 ;  /* 0x00000400000b7882 */ /* 0x000fe20000000000 */
[----:B------:R-:W-:-:S05]  /*2e80*/  IMAD.U32 R229, RZ, RZ, UR24 ;  /* 0x00000018ffe57e24 */ /* 0x000fca000f8e00ff */
[----:B------:R-:W-:Y:S01]  /*2e90*/  SHF.L.U32 R229, R229, 0x1f, RZ ;  /* 0x0000001fe5e57819 */ /* 0x000fe200000006ff */
[----:B-1----:R-:W-:-:S04]  /*2ea0*/  ULEA UR11, UR16, UR11, 0x18 ;  /* 0x0000000b100b7291 */ /* 0x002fc8000f8ec03f */
[----:B------:R-:W-:-:S09]  /*2eb0*/  ULEA UR16, UR23, UR11, 0x3 ;  /* 0x0000000b17107291 */ /* 0x000fd2000f8e183f */
[----:B------:R1:W2:Y:S01]  /*2ec0*/  SYNCS.PHASECHK.TRANS64.TRYWAIT P0, [UR16], R229 ;  /* 0x000000e5ff0075a7 */ /* 0x0002a20008000150 */
[----:B------:R-:W-:Y:S05]  /*2ed0*/  @!P1 BRA `(.L_x_21) ;  /* 0x0000000000049947 */ /* 0x000fea0003800000 */
[----:B------:R-:W-:Y:S01]  /*2ee0*/  BPT.TRAP 0x1 ;  /* 0x000000040000795c */ /* 0x000fe20000300000 */
.L_x_21:
[----:B--2---:R-:W-:Y:S05]  /*2ef0*/  @P0 BRA `(.L_x_22) ;  /* 0x0000000000080947 */ /* 0x004fea0003800000 */
[----:B------:R-:W2:Y:S02]  /*2f00*/  SYNCS.PHASECHK.TRANS64.TRYWAIT P0, [UR16], R229 ;  /* 0x000000e5ff0075a7 */ /* 0x000ea40008000150 */
[----:B--2---:R-:W-:Y:S05]  /*2f10*/  @!P0 BRA `(.L_x_23) ;  /* 0x000000d400408947 */ /* 0x004fea0003800000 */
.L_x_22:
[----:B------:R-:W-:Y:S01]  /*2f20*/  UIADD3 UR16, UR11, 0x28100, URZ ;  /* 0x000281000b107890 */ /* 0x000fe2000fffe03f */
[----:B------:R-:W-:Y:S01]  /*2f30*/  WARPGROUP.ARRIVE ;  /* 0x00000000000079c5 */ /* 0x000fe20000000000 */
[----:B------:R-:W-:Y:S02]  /*2f40*/  UISETP.NE.AND UP0, UPT, UR7, URZ, UPT ;  /* 0x0000003f0700728c */ /* 0x000fe4000bf05270 */
[----:B------:R-:W-:Y:S02]  /*2f50*/  USHF.R.U32.HI UR16, URZ, 0x4, UR16 ;  /* 0x000000043f107899 */ /* 0x000fe40008011610 */
[----:B------:R-:W-:Y:S02]  /*2f60*/  USEL UR8, UR8, URZ, !UP0 ;  /* 0x0000003f08087287 */ /* 0x000fe4000c000000 */
[----:B------:R-:W-:Y:S02]  /*2f70*/  ULOP3.LUT UR16, UR16, 0x3fff, URZ, 0xc0, !UPT ;  /* 0x00003fff10107892 */ /* 0x000fe4000f8ec03f */
[----:B------:R-:W-:-:S02]  /*2f80*/  UISETP.NE.U32.AND UP0, UPT, UR8, URZ, UPT ;  /* 0x0000003f0800728c */ /* 0x000fc4000bf05070 */
[----:B------:R-:W-:Y:S02]  /*2f90*/  ULOP3.LUT UR7, UR10, 0x10000, URZ, 0xfc, !UPT ;  /* 0x000100000a077892 */ /* 0x000fe4000f8efc3f */
[----:B------:R-:W-:Y:S02]  /*2fa0*/  ULOP3.LUT UR8, UR16, 0x10000, URZ, 0xfc, !UPT ;  /* 0x0001000010087892 */ /* 0x000fe4000f8efc3f */
[----:B------:R-:W-:Y:S02]  /*2fb0*/  ULEA UR7, UR23, UR7, 0xb ;  /* 0x0000000717077291 */ /* 0x000fe4000f8e583f */
[----:B------:R-:W-:Y:S01]  /*2fc0*/  ULEA UR8, UR23, UR8, 0xa ;  /* 0x0000000817087291 */ /* 0x000fe2000f8e503f */
[----:B------:R-:W-:Y:S01]  /*2fd0*/  UMOV UR17, 0x40000040 ;  /* 0x4000004000117882 */ /* 0x000fe20000000000 */
[----:B------:R-:W-:Y:S01]  /*2fe0*/  UMOV UR19, 0x40000040 ;  /* 0x4000004000137882 */ /* 0x000fe20000000000 */
[----:B------:R-:W-:Y:S02]  /*2ff0*/  UIADD3 UR6, UR6, 0x4, URZ ;  /* 0x0000000406067890 */ /* 0x000fe4000fffe03f */
[----:B------:R-:W-:-:S02]  /*3000*/  UMOV UR16, UR7 ;  /* 0x0000000700107c82 */ /* 0x000fc40008000000 */
[----:B------:R-:W-:Y:S02]  /*3010*/  UMOV UR18, UR8 ;  /* 0x0000000800127c82 */ /* 0x000fe40008000000 */
[----:B------:R-:W-:Y:S01]  /*3020*/  QGMMA.64x128x32.F32.E5M2.E5M2 R88, gdesc[UR16], R88, UP0 ;  /* 0x01e00000105879f3 */ /* 0x000fe2000bf03858 */
[----:B------:R-:W-:Y:S01]  /*3030*/  UIADD3 UR16, UR7, 0x400, URZ ;  /* 0x0000040007107890 */ /* 0x000fe2000fffe03f */
[----:B------:R-:W-:-:S10]  /*3040*/  UMOV UR17, 0x40000040 ;  /* 0x4000004000117882 */ /* 0x000fd40000000000 */
[----:B------:R-:W-:Y:S01]  /*3050*/  QGMMA.64x128x32.F32.E5M2.E5M2 R24, gdesc[UR16], R24, UP0 ;  /* 0x01e00000101879f3 */ /* 0x000fe2000bf03818 */
[----:B------:R-:W-:Y:S02]  /*3060*/  UIADD3 UR16, UR7, 0x2, URZ ;  /* 0x0000000207107890 */ /* 0x000fe4000fffe03f */
[----:B------:R-:W-:Y:S01]  /*3070*/  UIADD3 UR18, UR8, 0x2, URZ ;  /* 0x0000000208127890 */ /* 0x000fe2000fffe03f */
[----:B------:R-:W-:Y:S01]  /*3080*/  UMOV UR17, 0x40000040 ;  /* 0x4000004000117882 */ /* 0x000fe20000000000 */
[----:B------:R-:W-:Y:S01]  /*3090*/  UMOV UR19, 0x40000040 ;  /* 0x4000004000137882 */ /* 0x000fe20000000000 */
[----:B------:R-:W-:-:S06]  /*30a0*/  UISETP.NE.AND UP0, UPT, UR6, UR27, UPT ;  /* 0x0000001b0600728c */ /* 0x000fcc000bf05270 */
        /* <DEDUP_REMOVED lines=18> */
[----:B------:R-:W-:Y:S01]  /*31d0*/  UMOV UR17, 0x40000040 ;  /* 0x4000004000117882 */ /* 0x000fe20000000000 */
[----:B------:R-:W-:-:S06]  /*31e0*/  USEL UR7, URZ, 0x1, UP0 ;  /* 0x000000013f077887 */ /* 0x000fcc0008000000 */
[----:B------:R-:W-:-:S03]  /*31f0*/  ISETP.NE.AND P0, PT, RZ, UR7, PT ;  /* 0x00000007ff007c0c */ /* 0x000fc6000bf05270 */
[----:B------:R-:W-:Y:S03]  /*3200*/  QGMMA.64x128x32.F32.E5M2.E5M2 R24, gdesc[UR16], R24, gsb0 ;  /* 0x01e00000101879f3 */ /* 0x000fe60008003818 */
[----:B------:R-:W-:-:S07]  /*3210*/  WARPGROUP.DEPBAR.LE gsb0, 0x1 ;  /* 0x00008000000079c5 */ /* 0x000fce0000010100 */
[----:B------:R-:W-:Y:S05]  /*3220*/  @!P0 BRA `(.L_x_24) ;  /* 0x0000000c00708947 */ /* 0x000fea0003800000 */
[----:B------:R-:W-:Y:S02]  /*3230*/  WARPGROUP.DEPBAR.LE gsb0, 0x0 ;  /* 0x00008000000079c5 */ /* 0x000fe40000010000 */
[----:B-----5:R-:W-:-:S01]  /*3240*/  FADD R227, R89, R227 ;  /* 0x000000e359e37221 */ /* 0x020fc20000000000 */
[----:B------:R-:W-:Y:S01]  /*3250*/  FADD R226, R90, R226 ;  /* 0x000000e25ae27221 */ /* 0x000fe20000000000 */
[----:B------:R-:W-:-:S01]  /*3260*/  FADD R225, R91, R225 ;  /* 0x000000e15be17221 */ /* 0x000fc20000000000 */
[----:B------:R-:W-:Y:S01]  /*3270*/  FADD R224, R92, R224 ;  /* 0x000000e05ce07221 */ /* 0x000fe20000000000 */
[----:B------:R-:W-:-:S01]  /*3280*/  FADD R223, R93, R223 ;  /* 0x000000df5ddf7221 */ /* 0x000fc20000000000 */
[----:B------:R2:W-:Y:S01]  /*3290*/  STL [R1+0x80], R227 ;  /* 0x000080e301007387 */ /* 0x0005e20000100800 */
[----:B------:R-:W-:-:S01]  /*32a0*/  FADD R222, R94, R222 ;  /* 0x000000de5ede7221 */ /* 0x000fc20000000000 */
[----:B------:R-:W-:Y:S01]  /*32b0*/  FADD R221, R95, R221 ;  /* 0x000000dd5fdd7221 */ /* 0x000fe20000000000 */
[----:B------:R-:W-:-:S01]  /*32c0*/  FADD R220, R96, R220 ;  /* 0x000000dc60dc7221 */ /* 0x000fc20000000000 */
[----:B------:R-:W-:Y:S01]  /*32d0*/  FADD R219, R97, R219 ;  /* 0x000000db61db7221 */ /* 0x000fe20000000000 */
[----:B------:R-:W-:-:S01]  /*32e0*/  FADD R218, R98, R218 ;  /* 0x000000da62da7221 */ /* 0x000fc20000000000 */
[----:B------:R-:W-:Y:S01]  /*32f0*/  FADD R217, R99, R217 ;  /* 0x000000d963d97221 */ /* 0x000fe20000000000 */
[----:B------:R-:W-:-:S01]  /*3300*/  FADD R216, R100, R216 ;  /* 0x000000d864d87221 */ /* 0x000fc20000000000 */
[----:B------:R-:W-:Y:S01]  /*3310*/  FADD R215, R101, R215 ;  /* 0x000000d765d77221 */ /* 0x000fe20000000000 */
[----:B------:R-:W-:-:S01]  /*3320*/  FADD R214, R102, R214 ;  /* 0x000000d666d67221 */ /* 0x000fc20000000000 */
[----:B--2---:R-:W2:Y:S01]  /*3330*/  LDL.LU R227, [R1+0x28] ;  /* 0x0000280001e37983 */ /* 0x004ea20000300800 */
[----:B------:R-:W-:-:S01]  /*3340*/  FADD R213, R103, R213 ;  /* 0x000000d567d57221 */ /* 0x000fc20000000000 */
[----:B------:R-:W-:Y:S01]  /*3350*/  FADD R212, R104, R212 ;  /* 0x000000d468d47221 */ /* 0x000fe20000000000 */
[----:B------:R-:W-:-:S01]  /*3360*/  FADD R211, R105, R211 ;  /* 0x000000d369d37221 */ /* 0x000fc20000000000 */
[----:B------:R3:W-:Y:S01]  /*3370*/  STL [R1+0x84], R226 ;  /* 0x000084e201007387 */ /* 0x0007e20000100800 */
[----:B------:R-:W-:-:S03]  /*3380*/  FADD R228, R88, R228 ;  /* 0x000000e458e47221 */ /* 0x000fc60000000000 */
[----:B---3--:R-:W3:Y:S04]  /*3390*/  LDL.LU R226, [R1+0x24] ;  /* 0x0000240001e27983 */ /* 0x008ee80000300800 */
[----:B------:R4:W-:Y:S04]  /*33a0*/  STL [R1+0x88], R225 ;  /* 0x000088e101007387 */ /* 0x0009e80000100800 */
[----:B----4-:R-:W4:Y:S04]  /*33b0*/  LDL.LU R225, [R1+0x20] ;  /* 0x0000200001e17983 */ /* 0x010f280000300800 */
[----:B------:R0:W-:Y:S04]  /*33c0*/  STL [R1+0x8c], R224 ;  /* 0x00008ce001007387 */ /* 0x0001e80000100800 */
[----:B0-----:R-:W4:Y:S04]  /*33d0*/  LDL.LU R224, [R1+0x1c] ;  /* 0x00001c0001e07983 */ /* 0x001f280000300800 */
        /* <DEDUP_REMOVED lines=13> */
[----:B0-----:R-:W4:Y:S04]  /*34b0*/  LDL.LU R217, [R1] ;  /* 0x0000000001d97983 */ /* 0x001f280000300800 */
[----:B------:R-:W-:Y:S04]  /*34c0*/  STL [R1+0xac], R216 ;  /* 0x0000acd801007387 */ /* 0x000fe80000100800 */
[----:B------:R-:W-:Y:S04]  /*34d0*/  STL [R1+0xb0], R215 ;  /* 0x0000b0d701007387 */ /* 0x000fe80000100800 */
[----:B------:R-:W-:Y:S04]  /*34e0*/  STL [R1+0xb4], R214 ;  /* 0x0000b4d601007387 */ /* 0x000fe80000100800 */
[----:B------:R-:W-:Y:S04]  /*34f0*/  STL [R1+0xb8], R213 ;  /* 0x0000b8d501007387 */ /* 0x000fe80000100800 */
[----:B------:R-:W-:Y:S04]  /*3500*/  STL [R1+0xbc], R212 ;  /* 0x0000bcd401007387 */ /* 0x000fe80000100800 */
[----:B------:R0:W-:Y:S01]  /*3510*/  STL [R1+0xc0], R211 ;  /* 0x0000c0d301007387 */ /* 0x0001e20000100800 */
[----:B--2---:R-:W-:-:S01]  /*3520*/  FADD R227, R70, R227 ;  /* 0x000000e346e37221 */ /* 0x004fc20000000000 */
[----:B---3--:R-:W-:Y:S01]  /*3530*/  FADD R226, R69, R226 ;  /* 0x000000e245e27221 */ /* 0x008fe20000000000 */
[----:B----4-:R-:W-:-:S01]  /*3540*/  FADD R225, R68, R225 ;  /* 0x000000e144e17221 */ /* 0x010fc20000000000 */
[----:B------:R-:W-:Y:S01]  /*3550*/  FADD R224, R67, R224 ;  /* 0x000000e043e07221 */ /* 0x000fe20000000000 */
[----:B------:R-:W-:-:S01]  /*3560*/  FADD R223, R66, R223 ;  /* 0x000000df42df7221 */ /* 0x000fc20000000000 */
[----:B------:R-:W-:Y:S01]  /*3570*/  FADD R222, R65, R222 ;  /* 0x000000de41de7221 */ /* 0x000fe20000000000 */
[----:B------:R-:W-:-:S01]  /*3580*/  FADD R221, R64, R221 ;  /* 0x000000dd40dd7221 */ /* 0x000fc20000000000 */
[----:B------:R-:W-:Y:S01]  /*3590*/  FADD R220, R63, R220 ;  /* 0x000000dc3fdc7221 */ /* 0x000fe20000000000 */
[----:B------:R-:W-:-:S01]  /*35a0*/  FADD R219, R62, R219 ;  /* 0x000000db3edb7221 */ /* 0x000fc20000000000 */
[----:B------:R-:W-:Y:S01]  /*35b0*/  FADD R218, R61, R218 ;  /* 0x000000da3dda7221 */ /* 0x000fe20000000000 */
[----:B------:R-:W-:-:S05]  /*35c0*/  FADD R217, R60, R217 ;  /* 0x000000d93cd97221 */ /* 0x000fca0000000000 */
[----:B------:R2:W-:Y:S04]  /*35d0*/  STL [R1], R217 ;  /* 0x000000d901007387 */ /* 0x0005e80000100800 */
[----:B------:R3:W-:Y:S04]  /*35e0*/  STL [R1+0x4], R218 ;  /* 0x000004da01007387 */ /* 0x0007e80000100800 */
[----:B------:R4:W-:Y:S04]  /*35f0*/  STL [R1+0x8], R219 ;  /* 0x000008db01007387 */ /* 0x0009e80000100800 */
[----:B------:R1:W-:Y:S04]  /*3600*/  STL [R1+0xc], R220 ;  /* 0x00000cdc01007387 */ /* 0x0003e80000100800 */
[----:B------:R1:W-:Y:S04]  /*3610*/  STL [R1+0x10], R221 ;  /* 0x000010dd01007387 */ /* 0x0003e80000100800 */
[----:B------:R1:W-:Y:S04]  /*3620*/  STL [R1+0x14], R222 ;  /* 0x000014de01007387 */ /* 0x0003e80000100800 */
[----:B------:R1:W-:Y:S04]  /*3630*/  STL [R1+0x18], R223 ;  /* 0x000018df01007387 */ /* 0x0003e80000100800 */
[----:B------:R1:W-:Y:S04]  /*3640*/  STL [R1+0x1c], R224 ;  /* 0x00001ce001007387 */ /* 0x0003e80000100800 */
[----:B0-----:R-:W4:Y:S04]  /*3650*/  LDL.LU R211, [R1+0x2c] ;  /* 0x00002c0001d37983 */ /* 0x001f280000300800 */
[----:B------:R0:W-:Y:S04]  /*3660*/  STL [R1+0x20], R225 ;  /* 0x000020e101007387 */ /* 0x0001e80000100800 */
[----:B------:R-:W4:Y:S04]  /*3670*/  LDL.LU R212, [R1+0x30] ;  /* 0x0000300001d47983 */ /* 0x000f280000300800 */
[----:B------:R0:W-:Y:S04]  /*3680*/  STL [R1+0x24], R226 ;  /* 0x000024e201007387 */ /* 0x0001e80000100800 */
[----:B------:R-:W4:Y:S04]  /*3690*/  LDL.LU R213, [R1+0x34] ;  /* 0x0000340001d57983 */ /* 0x000f280000300800 */
[----:B------:R0:W-:Y:S04]  /*36a0*/  STL [R1+0x28], R227 ;  /* 0x000028e301007387 */ /* 0x0001e80000100800 */
[----:B------:R-:W4:Y:S04]  /*36b0*/  LDL.LU R214, [R1+0x38] ;  /* 0x0000380001d67983 */ /* 0x000f280000300800 */
[----:B------:R-:W4:Y:S04]  /*36c0*/  LDL.LU R215, [R1+0x3c] ;  /* 0x00003c0001d77983 */ /* 0x000f280000300800 */
[----:B------:R-:W4:Y:S04]  /*36d0*/  LDL.LU R216, [R1+0x40] ;  /* 0x0000400001d87983 */ /* 0x000f280000300800 */
[----:B--2---:R-:W2:Y:S04]  /*36e0*/  LDL.LU R217, [R1+0x44] ;  /* 0x0000440001d97983 */ /* 0x004ea80000300800 */
[----:B---3--:R-:W3:Y:S04]  /*36f0*/  LDL.LU R218, [R1+0x48] ;  /* 0x0000480001da7983 */ /* 0x008ee80000300800 */
[----:B----4-:R-:W4:Y:S04]  /*3700*/  LDL.LU R219, [R1+0x4c] ;  /* 0x00004c0001db7983 */ /* 0x010f280000300800 */
[----:B-1----:R-:W4:Y:S04]  /*3710*/  LDL.LU R220, [R1+0x50] ;  /* 0x0000500001dc7983 */ /* 0x002f280000300800 */
[----:B------:R-:W4:Y:S04]  /*3720*/  LDL.LU R221, [R1+0x54] ;  /* 0x0000540001dd7983 */ /* 0x000f280000300800 */
[----:B------:R-:W4:Y:S04]  /*3730*/  LDL.LU R222, [R1+0x58] ;  /* 0x0000580001de7983 */ /* 0x000f280000300800 */
[----:B------:R-:W4:Y:S04]  /*3740*/  LDL.LU R223, [R1+0x5c] ;  /* 0x00005c0001df7983 */ /* 0x000f280000300800 */
[----:B------:R-:W4:Y:S04]  /*3750*/  LDL.LU R224, [R1+0x60] ;  /* 0x0000600001e07983 */ /* 0x000f280000300800 */
[----:B0-----:R-:W4:Y:S04]  /*3760*/  LDL.LU R225, [R1+0x64] ;  /* 0x0000640001e17983 */ /* 0x001f280000300800 */
[----:B------:R-:W4:Y:S04]  /*3770*/  LDL.LU R226, [R1+0x68] ;  /* 0x0000680001e27983 */ /* 0x000f280000300800 */
[----:B------:R-:W4:Y:S01]  /*3780*/  LDL.LU R227, [R1+0x6c] ;  /* 0x00006c0001e37983 */ /* 0x000f220000300800 */
[----:B------:R-:W-:-:S05]  /*3790*/  FADD R211, R71, R211 ;  /* 0x000000d347d37221 */ /* 0x000fca0000000000 */
[----:B------:R0:W-:Y:S01]  /*37a0*/  STL [R1+0x2c], R211 ;  /* 0x00002cd301007387 */ /* 0x0001e20000100800 */
[----:B------:R-:W-:-:S03]  /*37b0*/  FADD R212, R72, R212 ;  /* 0x000000d448d47221 */ /* 0x000fc60000000000 */
[----:B0-----:R0:W5:Y:S01]  /*37c0*/  LDL.LU R211, [R1+0xc0] ;  /* 0x0000c00001d37983 */ /* 0x0011620000300800 */
[----:B------:R-:W-:-:S03]  /*37d0*/  FADD R213, R73, R213 ;  /* 0x000000d549d57221 */ /* 0x000fc60000000000 */
[----:B------:R1:W-:Y:S01]  /*37e0*/  STL [R1+0x30], R212 ;  /* 0x000030d401007387 */ /* 0x0003e20000100800 */
[----:B------:R-:W-:-:S01]  /*37f0*/  FADD R214, R74, R214 ;  /* 0x000000d64ad67221 */ /* 0x000fc20000000000 */
[----:B------:R-:W-:Y:S02]  /*3800*/  FADD R215, R75, R215 ;  /* 0x000000d74bd77221 */ /* 0x000fe40000000000 */
[----:B-1----:R0:W5:Y:S01]  /*3810*/  LDL.LU R212, [R1+0xbc] ;  /* 0x0000bc0001d47983 */ /* 0x0021620000300800 */
[----:B------:R-:W-:-:S03]  /*3820*/  FADD R216, R76, R216 ;  /* 0x000000d84cd87221 */ /* 0x000fc60000000000 */
[----:B------:R1:W-:Y:S01]  /*3830*/  STL [R1+0x34], R213 ;  /* 0x000034d501007387 */ /* 0x0003e20000100800 */
[----:B--2---:R-:W-:-:S03]  /*3840*/  FADD R217, R77, R217 ;  /* 0x000000d94dd97221 */ /* 0x004fc60000000000 */
[----:B-1----:R0:W5:Y:S01]  /*3850*/  LDL.LU R213, [R1+0xb8] ;  /* 0x0000b80001d57983 */ /* 0x0021620000300800 */
[----:B---3--:R-:W-:-:S03]  /*3860*/  FADD R218, R78, R218 ;  /* 0x000000da4eda7221 */ /* 0x008fc60000000000 */
[----:B------:R1:W-:Y:S01]  /*3870*/  STL [R1+0x38], R214 ;  /* 0x000038d601007387 */ /* 0x0003e20000100800 */
[----:B----4-:R-:W-:-:S01]  /*3880*/  FADD R219, R79, R219 ;  /* 0x000000db4fdb7221 */ /* 0x010fc20000000000 */
[----:B------:R-:W-:Y:S02]  /*3890*/  FADD R220, R80, R220 ;  /* 0x000000dc50dc7221 */ /* 0x000fe40000000000 */
[----:B-1----:R0:W5:Y:S04]  /*38a0*/  LDL.LU R214, [R1+0xb4] ;  /* 0x0000b40001d67983 */ /* 0x0021680000300800 */
[----:B------:R1:W-:Y:S01]  /*38b0*/  STL [R1+0x3c], R215 ;  /* 0x00003cd701007387 */ /* 0x0003e20000100800 */
[----:B------:R-:W-:-:S01]  /*38c0*/  FADD R221, R81, R221 ;  /* 0x000000dd51dd7221 */ /* 0x000fc20000000000 */
[----:B------:R-:W-:-:S02]  /*38d0*/  FADD R222, R82, R222 ;  /* 0x000000de52de7221 */ /* 0x000fc40000000000 */
[----:B-1----:R0:W5:Y:S04]  /*38e0*/  LDL.LU R215, [R1+0xb0] ;  /* 0x0000b00001d77983 */ /* 0x0021680000300800 */
[----:B------:R1:W-:Y:S01]  /*38f0*/  STL [R1+0x40], R216 ;  /* 0x000040d801007387 */ /* 0x0003e20000100800 */
[----:B------:R-:W-:-:S03]  /*3900*/  FADD R223, R83, R223 ;  /* 0x000000df53df7221 */ /* 0x000fc60000000000 */
        /* <DEDUP_REMOVED lines=13> */
[----:B------:R1:W-:Y:S04]  /*39e0*/  STL [R1+0x54], R221 ;  /* 0x000054dd01007387 */ /* 0x0003e80000100800 */
        /* <DEDUP_REMOVED lines=12> */
[----:B-1----:R0:W5:Y:S01]  /*3ab0*/  LDL.LU R227, [R1+0x80] ;  /* 0x0000800001e37983 */ /* 0x0021620000300800 */
        /* <DEDUP_REMOVED lines=82> */
[----:B0-----:R-:W-:-:S06]  /*3fe0*/  UMOV UR6, URZ ;  /* 0x0000003f00067c82 */ /* 0x001fcc0008000000 */
.L_x_24:
[----:B------:R-:W-:Y:S05]  /*3ff0*/  @!P1 BRA `(.L_x_25) ;  /* 0x0000000000049947 */ /* 0x000fea0003800000 */
[----:B------:R-:W-:Y:S01]  /*4000*/  BPT.TRAP 0x1 ;  /* 0x000000040000795c */ /* 0x000fe20000300000 */
.L_x_25:
[----:B------:R-:W-:Y:S02]  /*4010*/  UISETP.GT.U32.AND UP0, UPT, UR13, 0x1, UPT ;  /* 0x000000010d00788c */ /* 0x000fe4000bf04070 */
[----:B------:R-:W-:-:S04]  /*4020*/  ULEA UR8, UR25, UR11, 0x3 ;  /* 0x0000000b19087291 */ /* 0x000fc8000f8e183f */
[----:B------:R-:W-:Y:S01]  /*4030*/  UIADD3 UR8, UR8, 0x28, URZ ;  /* 0x0000002808087890 */ /* 0x000fe2000fffe03f */
[----:B------:R-:W-:-:S03]  /*4040*/  PLOP3.LUT P0, PT, PT, PT, UP0, 0x80, 0x0 ;  /* 0x000000000000781c */ /* 0x000fc60003f0f008 */
[----:B------:R-:W-:-:S09]  /*4050*/  UPRMT UR8, URZ, 0x654, UR8 ;  /* 0x000006543f087896 */ /* 0x000fd20008000008 */
[----:B------:R-:W-:Y:S01]  /*4060*/  SYNCS.ARRIVE.TRANS64.RED.A1T0 RZ, [UR8], RZ ;  /* 0x000000ffffff79a7 */ /* 0x000fe20008100408 */
[----:B------:R-:W-:Y:S05]  /*4070*/  @P0 BRA `(.L_x_26) ;  /* 0x0000000000040947 */ /* 0x000fea0003800000 */
[----:B------:R-:W-:Y:S01]  /*4080*/  BPT.TRAP 0x1 ;  /* 0x000000040000795c */ /* 0x000fe20000300000 */
.L_x_26:
[----:B------:R-:W-:Y:S02]  /*4090*/  UISETP.GT.AND UP2, UPT, UR26, 0x1, UPT ;  /* 0x000000011a00788c */ /* 0x000fe4000bf44270 */
[----:B------:R-:W-:Y:S02]  /*40a0*/  UIADD3 UR23, UR23, 0x1, URZ ;  /* 0x0000000117177890 */ /* 0x000fe4000fffe03f */
[----:B------:R-:W-:Y:S02]  /*40b0*/  UIADD3 UR25, UR25, 0x1, URZ ;  /* 0x0000000119197890 */ /* 0x000fe4000fffe03f */
[----:B------:R-:W-:Y:S01]  /*40c0*/  PLOP3.LUT P0, PT, PT, PT, UP2, 0x80, 0x0 ;  /* 0x000000000000781c */ /* 0x000fe20003f0f028 */
[----:B------:R-:W-:Y:S02]  /*40d0*/  UISETP.NE.AND UP0, UPT, UR23, 0x5, UPT ;  /* 0x000000051700788c */ /* 0x000fe4000bf05270 */
[----:B------:R-:W-:Y:S02]  /*40e0*/  UIADD3 UR16, UR26, -0x1, URZ ;  /* 0xffffffff1a107890 */ /* 0x000fe4000fffe03f */
[----:B------:R-:W-:-:S02]  /*40f0*/  USEL UR8, URZ, 0x1, UP0 ;  /* 0x000000013f087887 */ /* 0x000fc40008000000 */
[----:B------:R-:W-:Y:S02]  /*4100*/  UISETP.NE.AND UP1, UPT, UR25, 0x5, UPT ;  /* 0x000000051900788c */ /* 0x000fe4000bf25270 */
[----:B------:R-:W-:Y:S02]  /*4110*/  ULOP3.LUT UR24, UR24, UR8, URZ, 0x3c, !UPT ;  /* 0x0000000818187292 */ /* 0x000fe4000f8e3c3f */
[----:B------:R-:W-:Y:S02]  /*4120*/  USEL UR23, UR23, URZ, UP0 ;  /* 0x0000003f17177287 */ /* 0x000fe40008000000 */
[----:B------:R-:W-:Y:S01]  /*4130*/  USEL UR25, UR25, URZ, UP1 ;  /* 0x0000003f19197287 */ /* 0x000fe20008800000 */
[----:B------:R-:W-:Y:S01]  /*4140*/  UMOV UR8, 0x1 ;  /* 0x0000000100087882 */ /* 0x000fe20000000000 */
[----:B------:R-:W-:Y:S01]  /*4150*/  UMOV UR26, UR16 ;  /* 0x00000010001a7c82 */ /* 0x000fe20008000000 */
[----:B------:R-:W-:Y:S09]  /*4160*/  @P0 BRA `(.L_x_27) ;  /* 0xffffffec002c0947 */ /* 0x000ff2000383ffff */
.L_x_19:
[----:B------:R-:W-:-:S04]  /*4170*/  UISETP.NE.AND UP0, UPT, UR6, URZ, UPT ;  /* 0x0000003f0600728c */ /* 0x000fc8000bf05270 */
[----:B------:R-:W-:-:S06]  /*4180*/  USEL UR6, URZ, 0x1, !UP0 ;  /* 0x000000013f067887 */ /* 0x000fcc000c000000 */
[----:B------:R-:W-:-:S13]  /*4190*/  ISETP.NE.AND P0, PT, RZ, UR6, PT ;  /* 0x00000006ff007c0c */ /* 0x000fda000bf05270 */
[----:B------:R-:W-:Y:S05]  /*41a0*/  @!P0 BRA `(.L_x_28) ;  /* 0x0000000c00c48947 */ /* 0x000fea0003800000 */
[----:B------:R-:W-:Y:S02]  /*41b0*/  WARPGROUP.DEPBAR.LE gsb0, 0x0 ;  /* 0x00008000000079c5 */ /* 0x000fe40000010000 */
[----:B-----5:R-:W-:Y:S01]  /*41c0*/  FADD R227, R89, R227 ;  /* 0x000000e359e37221 */ /* 0x020fe20000000000 */
[----:B------:R-:W-:-:S04]  /*41d0*/  FADD R228, R88, R228 ;  /* 0x000000e458e47221 */ /* 0x000fc80000000000 */
[----:B------:R2:W-:Y:S04]  /*41e0*/  STL [R1+0x80], R227 ;  /* 0x000080e301007387 */ /* 0x0005e80000100800 */
[----:B--2---:R-:W2:Y:S04]  /*41f0*/  LDL.LU R227, [R1+0x6c] ;  /* 0x00006c0001e37983 */ /* 0x004ea80000300800 */
[----:B--2---:R2:W-:Y:S04]  /*4200*/  STL [R1+0x84], R227 ;  /* 0x000084e301007387 */ /* 0x0045e80000100800 */
        /* <DEDUP_REMOVED lines=52> */
[----:B--2---:R-:W2:Y:S01]  /*4550*/  LDL.LU R227, [R1] ;  /* 0x0000000001e37983 */ /* 0x004ea20000300800 */
[----:B------:R-:W-:Y:S01]  /*4560*/  FADD R226, R90, R226 ;  /* 0x000000e25ae27221 */ /* 0x000fe20000000000 */
        /* <DEDUP_REMOVED lines=97> */
[----:B--2---:R-:W-:-:S05]  /*4b80*/  FADD R227, R60, R227 ;  /* 0x000000e33ce37221 */ /* 0x004fca0000000000 */
[----:B------:R2:W-:Y:S04]  /*4b90*/  STL [R1], R227 ;  /* 0x000000e301007387 */ /* 0x0005e80000100800 */
[----:B--2---:R-:W2:Y:S02]  /*4ba0*/  LDL.LU R227, [R1+0xec] ;  /* 0x0000ec0001e37983 */ /* 0x004ea40000300800 */
[----:B--2---:R-:W-:-:S05]  /*4bb0*/  FADD R227, R61, R227 ;  /* 0x000000e33de37221 */ /* 0x004fca0000000000 */
[----:B------:R2:W-:Y:S04]  /*4bc0*/  STL [R1+0x4], R227 ;  /* 0x000004e301007387 */ /* 0x0005e80000100800 */
        /* <DEDUP_REMOVED lines=78> */
[----:B--2---:R2:W5:Y:S02]  /*50b0*/  LDL.LU R227, [R1+0x80] ;  /* 0x0000800001e37983 */ /* 0x0045640000300800 */
.L_x_28:
[----:B------:R-:W-:Y:S02]  /*50c0*/  WARPGROUP.DEPBAR.LE gsb0, 0x0 ;  /* 0x00008000000079c5 */ /* 0x000fe40000010000 */
[----:B------:R-:W3:Y:S02]  /*50d0*/  LDC R24, c[0x0][0x28c] ;  /* 0x0000a300ff187b82 */ /* 0x000ee40000000800 */
[----:B---3--:R-:W-:-:S13]  /*50e0*/  ISETP.GE.AND P0, PT, R24, 0x1, PT ;  /* 0x000000011800780c */ /* 0x008fda0003f06270 */
[----:B------:R-:W-:Y:S05]  /*50f0*/  @!P0 BRA `(.L_x_29) ;  /* 0x0000000000488947 */ /* 0x000fea0003800000 */
[----:B------:R-:W-:-:S06]  /*5100*/  UISETP.NE.AND UP0, UPT, UR22, 0x3, UPT ;  /* 0x000000031600788c */ /* 0x000fcc000bf05270 */
[----:B------:R-:W-:-:S13]  /*5110*/  PLOP3.LUT P0, PT, PT, PT, UP0, 0x80, 0x0 ;  /* 0x000000000000781c */ /* 0x000fda0003f0f008 */
[----:B------:R-:W-:Y:S05]  /*5120*/  @!P0 BRA `(.L_x_30) ;  /* 0x0000000000048947 */ /* 0x000fea0003800000 */
[----:B------:R-:W-:Y:S01]  /*5130*/  BPT.TRAP 0x1 ;  /* 0x000000040000795c */ /* 0x000fe20000300000 */
.L_x_30:
[----:B------:R-:W-:-:S04]  /*5140*/  UISETP.LT.AND UP0, UPT, UR9, 0x1, UPT ;  /* 0x000000010900788c */ /* 0x000fc8000bf01270 */
[----:B------:R-:W-:Y:S02]  /*5150*/  USEL UR8, UR9, 0x1, UP0 ;  /* 0x0000000109087887 */ /* 0x000fe40008000000 */
[----:B------:R-:W-:Y:S02]  /*5160*/  UISETP.GT.U32.AND UP0, UPT, UR13, 0x1, UPT ;  /* 0x000000010d00788c */ /* 0x000fe4000bf04070 */
[----:B------:R-:W-:-:S04]  /*5170*/  UIADD3 UR8, UR5, UR9, -UR8 ;  /* 0x0000000905087290 */ /* 0x000fc8000fffe808 */
[----:B------:R-:W-:Y:S01]  /*5180*/  UIMAD.WIDE.U32 UR6, UR8, -0x33333333, URZ ;  /* 0xcccccccd080678a5 */ /* 0x000fe2000f8e003f */
[----:B------:R-:W-:-:S03]  /*5190*/  PLOP3.LUT P0, PT, PT, PT, UP0, 0x80, 0x0 ;  /* 0x000000000000781c */ /* 0x000fc60003f0f008 */
[----:B------:R-:W-:-:S04]  /*51a0*/  USHF.R.U32.HI UR6, URZ, 0x2, UR7 ;  /* 0x000000023f067899 */ /* 0x000fc80008011607 */
[----:B------:R-:W-:-:S04]  /*51b0*/  UIMAD UR8, UR6, -0x5, UR8 ;  /* 0xfffffffb060878a4 */ /* 0x000fc8000f8e0208 */
[----:B------:R-:W-:-:S04]  /*51c0*/  ULEA UR8, UR8, UR11, 0x3 ;  /* 0x0000000b08087291 */ /* 0x000fc8000f8e183f */
[----:B------:R-:W-:-:S04]  /*51d0*/  UIADD3 UR8, UR8, 0x28, URZ ;  /* 0x0000002808087890 */ /* 0x000fc8000fffe03f */
[----:B------:R-:W-:-:S09]  /*51e0*/  UPRMT UR8, URZ, 0x654, UR8 ;  /* 0x000006543f087896 */ /* 0x000fd20008000008 */
[----:B------:R-:W-:Y:S01]  /*51f0*/  SYNCS.ARRIVE.TRANS64.RED.A1T0 RZ, [UR8], RZ ;  /* 0x000000ffffff79a7 */ /* 0x000fe20008100408 */
[----:B------:R-:W-:Y:S05]  /*5200*/  @P0 BRA `(.L_x_29) ;  /* 0x0000000000040947 */ /* 0x000fea0003800000 */
[----:B------:R-:W-:Y:S01]  /*5210*/  BPT.TRAP 0x1 ;  /* 0x000000040000795c */ /* 0x000fe20000300000 */
.L_x_29:
[----:B------:R3:W-:Y:S01]  /*5220*/  STL [R1+0x88], R3 ;  /* 0x0000880301007387 */ /* 0x0007e20000100800 */
[----:B------:R-:W4:Y:S01]  /*5230*/  LDC R29, c[0x0][0x288] ;  /* 0x0000a200ff1d7b82 */ /* 0x000f220000000800 */
[----:B------:R-:W-:Y:S02]  /*5240*/  UIADD3 UR10, UR9, UR5, URZ ;  /* 0x00000005090a7290 */ /* 0x000fe4000fffe03f */
[----:B------:R-:W-:Y:S01]  /*5250*/  USHF.R.S32.HI UR11, URZ, 0x1f, UR12 ;  /* 0x0000001f3f0b7899 */ /* 0x000fe2000801140c */
[----:B------:R-:W-:Y:S01]  /*5260*/  ULDC.64 UR6, c[0x0][0x5d0] ;  /* 0x0001740000067ab9 */ /* 0x000fe20000000a00 */
[----:B------:R-:W-:Y:S01]  /*5270*/  ULDC UR16, c[0x0][0x284] ;  /* 0x0000a10000107ab9 */ /* 0x000fe20000000800 */
[----:B---3--:R-:W3:Y:S04]  /*5280*/  LDL.LU R3, [R1+0x78] ;  /* 0x0000780001037983 */ /* 0x008ee80000300800 */
[----:B------:R0:W-:Y:S04]  /*5290*/  STL [R1+0x84], R2 ;  /* 0x0000840201007387 */ /* 0x0001e80000100800 */
[----:B-----5:R1:W-:Y:S01]  /*52a0*/  STL [R1+0x80], R0 ;  /* 0x0000800001007387 */ /* 0x0203e20000100800 */
[----:B0-----:R-:W0:Y:S03]  /*52b0*/  S2R R2, SR_TID.X ;  /* 0x0000000000027919 */ /* 0x001e260000002100 */
[----:B-1----:R-:W2:Y:S01]  /*52c0*/  LDL.LU R0, [R1+0x7c] ;  /* 0x00007c0001007983 */ /* 0x002ea20000300800 */
[----:B------:R-:W-:Y:S01]  /*52d0*/  UISETP.GE.U32.AND UP1, UPT, UR9, 0x5, UPT ;  /* 0x000000050900788c */ /* 0x000fe2000bf26070 */
[----:B0-----:R-:W-:-:S02]  /*52e0*/  SHF.R.U32.HI R24, RZ, 0x2, R2 ;  /* 0x00000002ff187819 */ /* 0x001fc40000011602 */
[----:B------:R-:W-:Y:S02]  /*52f0*/  SHF.R.U32.HI R27, RZ, 0x7, R2 ;  /* 0x00000007ff1b7819 */ /* 0x000fe40000011602 */
[----:B------:R-:W-:Y:S02]  /*5300*/  LOP3.LUT R26, R2, 0x60, RZ, 0xc0, !PT ;  /* 0x00000060021a7812 */ /* 0x000fe400078ec0ff */
[----:B------:R-:W-:Y:S02]  /*5310*/  LOP3.LUT R25, R24, 0x7, RZ, 0xc0, !PT ;  /* 0x0000000718197812 */ /* 0x000fe400078ec0ff */
[----:B------:R-:W-:Y:S02]  /*5320*/  LOP3.LUT R24, R27, 0x1, RZ, 0xc0, !PT ;  /* 0x000000011b187812 */ /* 0x000fe400078ec0ff */
[----:B------:R-:W-:-:S03]  /*5330*/  SHF.R.U32.HI R28, RZ, 0x1, R26 ;  /* 0x00000001ff1c7819 */ /* 0x000fc6000001161a */
[----:B------:R-:W-:Y:S01]  /*5340*/  IMAD.SHL.U32 R26, R24, 0x40, RZ ;  /* 0x00000040181a7824 */ /* 0x000fe200078e00ff */
[----:B------:R-:W-:Y:S01]  /*5350*/  IADD3 R27, RZ, -R28, -R25 ;  /* 0x8000001cff1b7210 */ /* 0x000fe20007ffe819 */
[----:B------:R-:W-:-:S03]  /*5360*/  IMAD.SHL.U32 R32, R2, 0x2, RZ ;  /* 0x0000000202207824 */ /* 0x000fc600078e00ff */
[----:B------:R-:W-:Y:S01]  /*5370*/  LOP3.LUT R43, R26, 0x40, R25, 0xe2, !PT ;  /* 0x000000401a2b7812 */ /* 0x000fe200078ee219 */
[----:B------:R-:W-:Y:S01]  /*5380*/  IMAD R42, R24, -0x40, R27 ;  /* 0xffffffc0182a7824 */ /* 0x000fe200078e021b */
[----:B------:R-:W-:Y:S01]  /*5390*/  LOP3.LUT R24, R2, 0x3, RZ, 0xc0, !PT ;  /* 0x0000000302187812 */ /* 0x000fe200078ec0ff */
[----:B---3--:R-:W-:Y:S02]  /*53a0*/  IMAD.SHL.U32 R41, R3, 0x80, RZ ;  /* 0x0000008003297824 */ /* 0x008fe400078e00ff */
[----:B------:R0:W5:Y:S01]  /*53b0*/  LDL.LU R3, [R1+0x88] ;  /* 0x0000880001037983 */ /* 0x0001620000300800 */
[----:B------:R-:W-:-:S03]  /*53c0*/  UISETP.GT.U32.AND UP0, UPT, UR10, 0x4, UPT ;  /* 0x000000040a00788c */ /* 0x000fc6000bf04070 */
[----:B------:R0:W5:Y:S01]  /*53d0*/  LDL.LU R2, [R1+0x84] ;  /* 0x0000840001027983 */ /* 0x0001620000300800 */
[C---:B----4-:R-:W-:Y:S01]  /*53e0*/  ISETP.GE.AND P0, PT, R41.reuse, R29, PT ;  /* 0x0000001d2900720c */ /* 0x050fe20003f06270 */
[----:B------:R-:W-:Y:S01]  /*53f0*/  UIMAD UR5, UR11, UR6, URZ ;  /* 0x000000060b0572a4 */ /* 0x000fe2000f8e023f */
[----:B------:R-:W-:Y:S01]  /*5400*/  LOP3.LUT R32, R41, 0x6, R32, 0xf8, !PT ;  /* 0x0000000629207812 */ /* 0x000fe200078ef820 */
[----:B------:R-:W-:Y:S01]  /*5410*/  UISETP.LT.U32.AND UP0, UPT, UR9, 0x5, UP0 ;  /* 0x000000050900788c */ /* 0x000fe20008701070 */
[----:B------:R-:W-:Y:S01]  /*5420*/  IMAD.U32 R27, RZ, RZ, UR6 ;  /* 0x00000006ff1b7e24 */ /* 0x000fe2000f8e00ff */
[----:B------:R-:W-:Y:S01]  /*5430*/  UIMAD UR8, UR12, UR7, UR5 ;  /* 0x000000070c0872a4 */ /* 0x000fe2000f8e0205 */
[----:B------:R-:W-:Y:S01]  /*5440*/  SHF.R.S32.HI R33, RZ, 0x1f, R32 ;  /* 0x0000001fff217819 */ /* 0x000fe20000011420 */
[----:B------:R-:W-:Y:S01]  /*5450*/  UIMAD.WIDE.U32 UR6, UR10, -0x33333333, URZ ;  /* 0xcccccccd0a0678a5 */ /* 0x000fe2000f8e003f */
[----:B------:R-:W-:Y:S01]  /*5460*/  IMAD R24, R24, -0x2, R29 ;  /* 0xfffffffe18187824 */ /* 0x000fe200078e021d */
[----:B------:R-:W-:Y:S01]  /*5470*/  USEL UR5, URZ, 0x1, !UP0 ;  /* 0x000000013f057887 */ /* 0x000fe2000c000000 */
[----:B--2---:R-:W-:-:S02]  /*5480*/  IMAD.SHL.U32 R25, R0, 0x100, RZ ;  /* 0x0000010000197824 */ /* 0x004fc400078e00ff */
[----:B------:R-:W-:Y:S02]  /*5490*/  IMAD.WIDE R38, R0, 0x100, RZ ;  /* 0x0000010000267825 */ /* 0x000fe400078e02ff */
[----:B------:R0:W5:Y:S01]  /*54a0*/  LDL.LU R0, [R1+0x80] ;  /* 0x0000800001007983 */ /* 0x0001620000300800 */
[----:B------:R-:W-:Y:S01]  /*54b0*/  ISETP.GE.OR P0, PT, R25, UR16, P0 ;  /* 0x0000001019007c0c */ /* 0x000fe20008706670 */
[----:B------:R-:W-:Y:S01]  /*54c0*/  USHF.R.U32.HI UR6, URZ, 0x2, UR7 ;  /* 0x000000023f067899 */ /* 0x000fe20008011607 */
[----:B------:R-:W-:Y:S01]  /*54d0*/  IMAD.WIDE.U32 R26, R27, UR12, R32 ;  /* 0x0000000c1b1a7c25 */ /* 0x000fe2000f8e0020 */
[----:B------:R-:W-:Y:S01]  /*54e0*/  ULOP3.LUT UR4, UR4, UR5, URZ, 0x3c, !UPT ;  /* 0x0000000504047292 */ /* 0x000fe2000f8e3c3f */
[----:B------:R-:W-:Y:S01]  /*54f0*/  IADD3 R42, -R25, UR16, R42 ;  /* 0x00000010192a7c10 */ /* 0x000fe2000fffe12a */
[----:B------:R-:W-:Y:S01]  /*5500*/  UIMAD UR5, UR6, -0x5, UR10 ;  /* 0xfffffffb060578a4 */ /* 0x000fe2000f8e020a */
[----:B------:R-:W-:Y:S01]  /*5510*/  VIADD R27, R27, UR8 ;  /* 0x000000081b1b7c36 */ /* 0x000fe20008000000 */
[----:B------:R-:W-:Y:S01]  /*5520*/  @UP1 ULOP3.LUT UR4, UR4, 0x1, UR6, 0x78, !UPT ;  /* 0x0000000104041892 */ /* 0x000fe2000f8e7806 */
[----:B------:R-:W-:Y:S01]  /*5530*/  LOP3.LUT R43, R38, R43, R28, 0xfe, !PT ;  /* 0x0000002b262b7212 */ /* 0x000fe200078efe1c */
[----:B------:R-:W-:-:S02]  /*5540*/  IMAD.IADD R41, R24, 0x1, -R41 ;  /* 0x0000000118297824 */ /* 0x000fc400078e0a29 */
[----:B------:R-:W-:Y:S02]  /*5550*/  IMAD.MOV.U32 R40, RZ, RZ, -0x1 ;  /* 0xffffffffff287424 */ /* 0x000fe400078e00ff */
[----:B0-----:R-:W-:Y:S06]  /*5560*/  @P0 BRA `(.L_x_31) ;  /* 0x0000008c00ec0947 */ /* 0x001fec0003800000 */
[----:B------:R-:W0:Y:S01]  /*5570*/  LDC.64 R28, c[0x0][0x5c8] ;  /* 0x00017200ff1c7b82 */ /* 0x000e220000000a00 */
[----:B------:R-:W-:Y:S01]  /*5580*/  ULDC.64 UR6, c[0x0][0x5c0] ;  /* 0x0001700000067ab9 */ /* 0x000fe20000000a00 */
[----:B------:R-:W-:Y:S01]  /*5590*/  BSSY B0, `(.L_x_31) ;  /* 0x00008f8000007945 */ /* 0x000fe20003800000 */
[-C--:B0-----:R-:W-:Y:S01]  /*55a0*/  IMAD R24, R39, R28.reuse, RZ ;  /* 0x0000001c27187224 */ /* 0x081fe200078e02ff */
[----:B------:R-:W-:Y:S01]  /*55b0*/  SHF.L.U64.HI R34, R28, 0x3, R29 ;  /* 0x000000031c227819 */ /* 0x000fe2000001021d */
[----:B------:R-:W-:-:S04]  /*55c0*/  IMAD.WIDE.U32 R26, R43, R28, R26 ;  /* 0x0000001c2b1a7225 */ /* 0x000fc800078e001a */
[----:B------:R-:W-:Y:S01]  /*55d0*/  IMAD R25, R43, R29, R24 ;  /* 0x0000001d2b197224 */ /* 0x000fe200078e0218 */
[----:B------:R-:W-:Y:S01]  /*55e0*/  IADD3 R24, P3, R26, UR6, RZ ;  /* 0x000000061a187c10 */ /* 0x000fe2000ff7e0ff */
[C---:B------:R-:W-:Y:S01]  /*55f0*/  IMAD.SHL.U32 R35, R28.reuse, 0x8, RZ ;  /* 0x000000081c237824 */ /* 0x040fe200078e00ff */
[----:B------:R-:W-:Y:S01]  /*5600*/  LEA R30, P2, R28, R26, 0x7 ;  /* 0x0000001a1c1e7211 */ /* 0x000fe200078438ff */
[----:B------:R-:W-:-:S03]  /*5610*/  IMAD.IADD R27, R27, 0x1, R25 ;  /* 0x000000011b1b7824 */ /* 0x000fc600078e0219 */
[----:B------:R-:W-:Y:S02]  /*5620*/  IADD3 R26, P1, P0, R26, UR6, R35 ;  /* 0x000000061a1a7c10 */ /* 0x000fe4000f83e023 */
[----:B------:R-:W-:Y:S02]  /*5630*/  IADD3.X R25, R27, UR7, RZ, P3, !PT ;  /* 0x000000071b197c10 */ /* 0x000fe40009ffe4ff */
[----:B------:R-:W-:Y:S02]  /*5640*/  FSETP.NEU.AND P3, PT, RZ, UR21, PT ;  /* 0x00000015ff007c0b */ /* 0x000fe4000bf6d000 */
[----:B------:R-:W-:Y:S02]  /*5650*/  LEA.HI.X R31, R28, R27, R29, 0x7, P2 ;  /* 0x0000001b1c1f7211 */ /* 0x000fe400010f3c1d */
[C---:B------:R-:W-:Y:S02]  /*5660*/  IADD3 R28, P2, R30.reuse, UR6, RZ ;  /* 0x000000061e1c7c10 */ /* 0x040fe4000ff5e0ff */
[----:B------:R-:W-:-:S02]  /*5670*/  IADD3 R30, P5, P6, R30, UR6, R35 ;  /* 0x000000061e1e7c10 */ /* 0x000fc4000febe023 */
[----:B------:R-:W-:Y:S02]  /*5680*/  IADD3.X R29, R31, UR7, RZ, P2, !PT ;  /* 0x000000071f1d7c10 */ /* 0x000fe400097fe4ff */
[--C-:B------:R-:W-:Y:S02]  /*5690*/  IADD3.X R27, R27, UR7, R34.reuse, P1, P0 ;  /* 0x000000071b1b7c10 */ /* 0x100fe40008fe0422 */
[----:B------:R-:W-:Y:S01]  /*56a0*/  IADD3.X R31, R31, UR7, R34, P5, P6 ;  /* 0x000000071f1f7c10 */ /* 0x000fe2000afec422 */
[----:B------:R-:W-:Y:S06]  /*56b0*/  @!P3 BRA `(.L_x_32) ;  /* 0x0000006c0014b947 */ /* 0x000fec0003800000 */
[----:B------:R-:W-:Y:S01]  /*56c0*/  ULDC.64 UR16, c[0x0][0x5b8] ;  /* 0x00016e0000107ab9 */ /* 0x000fe20000000a00 */
[----:B------:R-:W-:Y:S01]  /*56d0*/  ISETP.GE.AND P0, PT, R42, 0x1, PT ;  /* 0x000000012a00780c */ /* 0x000fe20003f06270 */
[----:B------:R-:W-:Y:S02]  /*56e0*/  UIMAD UR6, UR11, UR16, URZ ;  /* 0x000000100b0672a4 */ /* 0x000fe4000f8e023f */
[----:B------:R-:W-:Y:S01]  /*56f0*/  IMAD.U32 R35, RZ, RZ, UR16 ;  /* 0x00000010ff237e24 */ /* 0x000fe2000f8e00ff */
[----:B------:R-:W-:Y:S01]  /*5700*/  BSSY B1, `(.L_x_33) ;  /* 0x0000010000017945 */ /* 0x000fe20003800000 */
[----:B------:R-:W-:Y:S01]  /*5710*/  ISETP.LT.OR P3, PT, R41, 0x1, !P0 ;  /* 0x000000012900780c */ /* 0x000fe20004761670 */
[----:B------:R-:W-:Y:S02]  /*5720*/  UIMAD UR6, UR12, UR17, UR6 ;  /* 0x000000110c0672a4 */ /* 0x000fe4000f8e0206 */
[----:B------:R-:W-:Y:S01]  /*5730*/  IMAD.WIDE.U32 R32, R35, UR12, R32 ;  /* 0x0000000c23207c25 */ /* 0x000fe2000f8e0020 */
[----:B------:R-:W-:-:S03]  /*5740*/  ULDC.64 UR10, c[0x0][0x5a8] ;  /* 0x00016a00000a7ab9 */ /* 0x000fc60000000a00 */
[----:B------:R-:W-:Y:S02]  /*5750*/  IMAD.MOV.U32 R36, RZ, RZ, R32 ;  /* 0x000000ffff247224 */ /* 0x000fe400078e0020 */
[----:B------:R-:W-:Y:S01]  /*5760*/  VIADD R37, R33, UR6 ;  /* 0x0000000621257c36 */ /* 0x000fe20008000000 */
[----:B------:R-:W-:Y:S02]  /*5770*/  ULDC.64 UR6, c[0x0][0x5b0] ;  /* 0x00016c0000067ab9 */ /* 0x000fe40000000a00 */
[----:B------:R-:W-:Y:S02]  /*5780*/  IMAD R34, R39, UR6, RZ ;  /* 0x0000000627227c24 */ /* 0x000fe4000f8e02ff */
[----:B------:R-:W-:-:S04]  /*5790*/  IMAD.WIDE.U32 R32, R43, UR6, R36 ;  /* 0x000000062b207c25 */ /* 0x000fc8000f8e0024 */
[--C-:B------:R-:W-:Y:S01]  /*57a0*/  IMAD R35, R43, UR7, R34.reuse ;  /* 0x000000072b237c24 */ /* 0x100fe2000f8e0222 */
[----:B------:R-:W-:Y:S02]  /*57b0*/  IADD3 R32, P1, R32, UR10, RZ ;  /* 0x0000000a20207c10 */ /* 0x000fe4000ff3e0ff */
[----:B------:R-:W-:Y:S02]  /*57c0*/  PRMT R34, RZ, 0x7610, R34 ;  /* 0x00007610ff227816 */ /* 0x000fe40000000022 */
[----:B------:R-:W-:Y:S01]  /*57d0*/  IADD3.X R33, R33, UR11, R35, P1, !PT ;  /* 0x0000000b21217c10 */ /* 0x000fe20008ffe423 */
[----:B------:R-:W-:Y:S08]  /*57e0*/  @P3 BRA `(.L_x_34) ;  /* 0x0000000000043947 */ /* 0x000ff00003800000 */
[----:B------:R0:W5:Y:S02]  /*57f0*/  LDG.E.U8 R34, desc[UR14][R32.64] ;  /* 0x0000000e20227981 */ /* 0x000164000c1e1100 */
.L_x_34:
[----:B------:R-:W-:Y:S05]  /*5800*/  BSYNC B1 ;  /* 0x0000000000017941 */ /* 0x000fea0003800000 */
.L_x_33:
[----:B-----5:R-:W-:Y:S01]  /*5810*/  LOP3.LUT R34, R34, 0xff, RZ, 0xc0, !PT ;  /* 0x000000ff22227812 */ /* 0x020fe200078ec0ff */
[----:B------:R-:W-:Y:S01]  /*5820*/  BSSY B1, `(.L_x_35) ;  /* 0x000000b000017945 */ /* 0x000fe20003800000 */
[----:B------:R-:W-:Y:S02]  /*5830*/  ISETP.LT.OR P2, PT, R41, 0x2, !P0 ;  /* 0x000000022900780c */ /* 0x000fe40004741670 */
[----:B------:R-:W-:-:S05]  /*5840*/  F2FP.F16.E5M2.UNPACK_B R34, R34 ;  /* 0x00000022ff22723e */ /* 0x000fca00020004ff */
[----:B------:R-:W-:-:S05]  /*5850*/  HADD2.F32 R34, -RZ, R34.H0_H0 ;  /* 0x20000022ff227230 */ /* 0x000fca0000004100 */
[----:B------:R-:W-:Y:S01]  /*5860*/  FMUL R35, R34, UR21 ;  /* 0x0000001522237c20 */ /* 0x000fe20008400000 */
[----:B------:R-:W-:-:S03]  /*5870*/  PRMT R34, RZ, 0x7610, R34 ;  /* 0x00007610ff227816 */ /* 0x000fc60000000022 */
[----:B------:R-:W-:-:S05]  /*5880*/  FFMA R35, R228, UR20, R35 ;  /* 0x00000014e4237c23 */ /* 0x000fca0008000023 */
[----:B------:R-:W-:-:S05]  /*5890*/  F2FP.SATFINITE.E5M2.F32.PACK_AB_MERGE_C R35, RZ, R35, RZ ;  /* 0x00000023ff23723e */ /* 0x000fca00048060ff */
[----:B------:R1:W-:Y:S01]  /*58a0*/  @!P3 STG.E.U8 desc[UR14][R24.64], R35 ;  /* 0x000000231800b986 */ /* 0x0003e2000c10110e */
[----:B------:R-:W-:Y:S05]  /*58b0*/  @P2 BRA `(.L_x_36) ;  /* 0x0000000000042947 */ /* 0x000fea0003800000 */
[----:B------:R2:W5:Y:S02]  /*58c0*/  LDG.E.U8 R34, desc[UR14][R32.64+0x1] ;  /* 0x0000010e20227981 */ /* 0x000564000c1e1100 */
.L_x_36:
[----:B------:R-:W-:Y:S05]  /*58d0*/  BSYNC B1 ;  /* 0x0000000000017941 */ /* 0x000fea0003800000 */
.L_x_35:
[----:B-----5:R-:W-:Y:S01]  /*58e0*/  LOP3.LUT R34, R34, 0xff, RZ, 0xc0, !PT ;  /* 0x000000ff22227812 */ /* 0x020fe200078ec0ff */
[----:B------:R-:W-:Y:S01]  /*58f0*/  BSSY B1, `(.L_x_37) ;  /* 0x0000013000017945 */ /* 0x000fe20003800000 */
[----:B------:R-:W-:Y:S02]  /*5900*/  IADD3 R45, P1, R43, 0x8, RZ ;  /* 0x000000082b2d7810 */ /* 0x000fe40007f3e0ff */
[----:B------:R-:W-:-:S03]  /*5910*/  F2FP.F16.E5M2.UNPACK_B R34, R34 ;  /* 0x00000022ff22723e */ /* 0x000fc600020004ff */
[----:B-1----:R-:W-:Y:S01]  /*5920*/  IMAD.X R35, RZ, RZ, R39, P1 ;  /* 0x000000ffff237224 */ /* 0x002fe200008e0627 */
[----:B------:R-:W-:Y:S01]  /*5930*/  ISETP.GE.AND P1, PT, R42, 0x9, PT ;  /* 0x000000092a00780c */ /* 0x000fe20003f26270 */
[----:B------:R-:W-:Y:S02]  /*5940*/  HADD2.F32 R34, -RZ, R34.H0_H0 ;  /* 0x20000022ff227230 */ /* 0x000fe40000004100 */
[----:B------:R-:W-:Y:S01]  /*5950*/  IMAD R46, R35, UR6, RZ ;  /* 0x00000006232e7c24 */ /* 0x000fe2000f8e02ff */
[----:B------:R-:W-:Y:S02]  /*5960*/  ISETP.LT.OR P5, PT, R41, 0x1, !P1 ;  /* 0x000000012900780c */ /* 0x000fe40004fa1670 */
[----:B------:R-:W-:Y:S01]  /*5970*/  FMUL R44, R34, UR21 ;  /* 0x00000015222c7c20 */ /* 0x000fe20008400000 */
[----:B------:R-:W-:-:S04]  /*5980*/  IMAD.WIDE.U32 R34, R45, UR6, R36 ;  /* 0x000000062d227c25 */ /* 0x000fc8000f8e0024 */
[----:B------:R-:W-:Y:S01]  /*5990*/  FFMA R44, R227, UR20, R44 ;  /* 0x00000014e32c7c23 */ /* 0x000fe2000800002c */
[----:B------:R-:W-:Y:S01]  /*59a0*/  IMAD R45, R45, UR7, R46 ;  /* 0x000000072d2d7c24 */ /* 0x000fe2000f8e022e */
[----:B------:R-:W-:-:S03]  /*59b0*/  IADD3 R34, P3, R34, UR10, RZ ;  /* 0x0000000a22227c10 */ /* 0x000fc6000ff7e0ff */
[----:B------:R-:W-:Y:S02]  /*59c0*/  F2FP.SATFINITE.E5M2.F32.PACK_AB_MERGE_C R47, RZ, R44, RZ ;  /* 0x0000002cff2f723e */ /* 0x000fe400048060ff */
[----:B------:R-:W-:Y:S02]  /*59d0*/  IADD3.X R35, R35, UR11, R45, P3, !PT ;  /* 0x0000000b23237c10 */ /* 0x000fe40009ffe42d */
[----:B------:R-:W-:Y:S01]  /*59e0*/  PRMT R44, RZ, 0x7610, R44 ;  /* 0x00007610ff2c7816 */ /* 0x000fe2000000002c */
[----:B------:R1:W-:Y:S01]  /*59f0*/  @!P2 STG.E.U8 desc[UR14][R24.64+0x1], R47 ;  /* 0x0000012f1800a986 */ /* 0x0003e2000c10110e */
[----:B------:R-:W-:Y:S05]  /*5a00*/  @P5 BRA `(.L_x_38) ;  /* 0x0000000000045947 */ /* 0x000fea0003800000 */
[----:B------:R3:W5:Y:S02]  /*5a10*/  LDG.E.U8 R44, desc[UR14][R34.64] ;  /* 0x0000000e222c7981 */ /* 0x000764000c1e1100 */
.L_x_38:
[----:B------:R-:W-:Y:S05]  /*5a20*/  BSYNC B1 ;  /* 0x0000000000017941 */ /* 0x000fea0003800000 */
.L_x_37:
        /* <DEDUP_REMOVED lines=12> */
.L_x_40:
[----:B------:R-:W-:Y:S05]  /*5af0*/  BSYNC B1 ;  /* 0x0000000000017941 */ /* 0x000fea0003800000 */
.L_x_39:
[----:B-----5:R-:W-:Y:S01]  /*5b00*/  LOP3.LUT R44, R44, 0xff, RZ, 0xc0, !PT ;  /* 0x000000ff2c2c7812 */ /* 0x020fe200078ec0ff */
[----:B------:R-:W-:Y:S01]  /*5b10*/  BSSY B1, `(.L_x_41) ;  /* 0x000000b000017945 */ /* 0x000fe20003800000 */
[----:B------:R-:W-:Y:S02]  /*5b20*/  ISETP.LT.OR P3, PT, R41, 0x9, !P0 ;  /* 0x000000092900780c */ /* 0x000fe40004761670 */
[----:B------:R-:W-:-:S05]  /*5b30*/  F2FP.F16.E5M2.UNPACK_B R44, R44 ;  /* 0x0000002cff2c723e */ /* 0x000fca00020004ff */
[----:B------:R-:W-:-:S05]  /*5b40*/  HADD2.F32 R44, -RZ, R44.H0_H0 ;  /* 0x2000002cff2c7230 */ /* 0x000fca0000004100 */
[----:B------:R-:W-:-:S04]  /*5b50*/  FMUL R44, R44, UR21 ;  /* 0x000000152c2c7c20 */ /* 0x000fc80008400000 */
[----:B------:R-:W-:-:S05]  /*5b60*/  FFMA R44, R225, UR20, R44 ;  /* 0x00000014e12c7c23 */ /* 0x000fca000800002c */
[----:B----4-:R-:W-:Y:S02]  /*5b70*/  F2FP.SATFINITE.E5M2.F32.PACK_AB_MERGE_C R45, RZ, R44, RZ ;  /* 0x0000002cff2d723e */ /* 0x010fe400048060ff */
[----:B------:R-:W-:-:S03]  /*5b80*/  PRMT R44, RZ, 0x7610, R44 ;  /* 0x00007610ff2c7816 */ /* 0x000fc6000000002c */
[----:B------:R4:W-:Y:S01]  /*5b90*/  @!P2 STG.E.U8 desc[UR14][R26.64+0x1], R45 ;  /* 0x0000012d1a00a986 */ /* 0x0009e2000c10110e */
[----:B------:R-:W-:Y:S05]  /*5ba0*/  @P3 BRA `(.L_x_42) ;  /* 0x0000000000043947 */ /* 0x000fea0003800000 */
[----:B------:R0:W5:Y:S02]  /*5bb0*/  LDG.E.U8 R44, desc[UR14][R32.64+0x8] ;  /* 0x0000080e202c7981 */ /* 0x000164000c1e1100 */
.L_x_42:
[----:B------:R-:W-:Y:S05]  /*5bc0*/  BSYNC B1 ;  /* 0x0000000000017941 */ /* 0x000fea0003800000 */
.L_x_41:
[----:B-----5:R-:W-:Y:S01]  /*5bd0*/  LOP3.LUT R44, R44, 0xff, RZ, 0xc0, !PT ;  /* 0x000000ff2c2c7812 */ /* 0x020fe200078ec0ff */
[----:B------:R-:W-:Y:S01]  /*5be0*/  BSSY B1, `(.L_x_43) ;  /* 0x000000b000017945 */ /* 0x000fe20003800000 */
[----:B------:R-:W-:Y:S02]  /*5bf0*/  ISETP.LT.OR P2, PT, R41, 0xa, !P0 ;  /* 0x0000000a2900780c */ /* 0x000fe40004741670 */
[----:B------:R-:W-:-:S05]  /*5c00*/  F2FP.F16.E5M2.UNPACK_B R44, R44 ;  /* 0x0000002cff2c723e */ /* 0x000fca00020004ff */
[----:B------:R-:W-:-:S05]  /*5c10*/  HADD2.F32 R44, -RZ, R44.H0_H0 ;  /* 0x2000002cff2c7230 */ /* 0x000fca0000004100 */
[----:B----4-:R-:W-:Y:S01]  /*5c20*/  FMUL R45, R44, UR21 ;  /* 0x000000152c2d7c20 */ /* 0x010fe20008400000 */
[----:B------:R-:W-:-:S03]  /*5c30*/  PRMT R44, RZ, 0x7610, R44 ;  /* 0x00007610ff2c7816 */ /* 0x000fc6000000002c */
[----:B------:R-:W-:-:S05]  /*5c40*/  FFMA R45, R224, UR20, R45 ;  /* 0x00000014e02d7c23 */ /* 0x000fca000800002d */
[----:B------:R-:W-:-:S05]  /*5c50*/  F2FP.SATFINITE.E5M2.F32.PACK_AB_MERGE_C R45, RZ, R45, RZ ;  /* 0x0000002dff2d723e */ /* 0x000fca00048060ff */
[----:B------:R4:W-:Y:S01]  /*5c60*/  @!P3 STG.E.U8 desc[UR14][R24.64+0x8], R45 ;  /* 0x0000082d1800b986 */ /* 0x0009e2000c10110e */
[----:B------:R-:W-:Y:S05]  /*5c70*/  @P2 BRA `(.L_x_44) ;  /* 0x0000000000042947 */ /* 0x000fea0003800000 */
[----:B------:R0:W5:Y:S02]  /*5c80*/  LDG.E.U8 R44, desc[UR14][R32.64+0x9] ;  /* 0x0000090e202c7981 */ /* 0x000164000c1e1100 */
.L_x_44:
[----:B------:R-:W-:Y:S05]  /*5c90*/  BSYNC B1 ;  /* 0x0000000000017941 */ /* 0x000fea0003800000 */
.L_x_43:
        /* <DEDUP_REMOVED lines=12> */
.L_x_46:
[----:B------:R-:W-:Y:S05]  /*5d60*/  BSYNC B1 ;  /* 0x0000000000017941 */ /* 0x000fea0003800000 */
.L_x_45:
        /* <DEDUP_REMOVED lines=12> */
.L_x_48:
[----:B------:R-:W-:Y:S05]  /*5e30*/  BSYNC B1 ;  /* 0x0000000000017941 */ /* 0x000fea0003800000 */
.L_x_47:
        /* <DEDUP_REMOVED lines=12> */
.L_x_50:
[----:B------:R-:W-:Y:S05]  /*5f00*/  BSYNC B1 ;  /* 0x0000000000017941 */ /* 0x000fea0003800000 */
.L_x_49:
        /* <DEDUP_REMOVED lines=12> */
.L_x_52:
[----:B------:R-:W-:Y:S05]  /*5fd0*/  BSYNC B1 ;  /* 0x0000000000017941 */ /* 0x000fea0003800000 */
.L_x_51:
        /* <DEDUP_REMOVED lines=12> */
.L_x_54:
[----:B------:R-:W-:Y:S05]  /*60a0*/  BSYNC B1 ;  /* 0x0000000000017941 */ /* 0x000fea0003800000 */
.L_x_53:
        /* <DEDUP_REMOVED lines=12> */
.L_x_56:
[----:B------:R-:W-:Y:S05]  /*6170*/  BSYNC B1 ;  /* 0x0000000000017941 */ /* 0x000fea0003800000 */
.L_x_55:
        /* <DEDUP_REMOVED lines=12> */
.L_x_58:
[----:B------:R-:W-:Y:S05]  /*6240*/  BSYNC B1 ;  /* 0x0000000000017941 */ /* 0x000fea0003800000 */
.L_x_57:
        /* <DEDUP_REMOVED lines=12> */
.L_x_60:
[----:B------:R-:W-:Y:S05]  /*6310*/  BSYNC B1 ;  /* 0x0000000000017941 */ /* 0x000fea0003800000 */
.L_x_59:
        /* <DEDUP_REMOVED lines=12> */
.L_x_62:
[----:B------:R-:W-:Y:S05]  /*63e0*/  BSYNC B1 ;  /* 0x0000000000017941 */ /* 0x000fea0003800000 */
.L_x_61:
        /* <DEDUP_REMOVED lines=12> */
.L_x_64:
[----:B------:R-:W-:Y:S05]  /*64b0*/  BSYNC B1 ;  /* 0x0000000000017941 */ /* 0x000fea0003800000 */
.L_x_63:
        /* <DEDUP_REMOVED lines=12> */
.L_x_66:
[----:B------:R-:W-:Y:S05]  /*6580*/  BSYNC B1 ;  /* 0x0000000000017941 */ /* 0x000fea0003800000 */
.L_x_65:
        /* <DEDUP_REMOVED lines=12> */
.L_x_68:
[----:B------:R-:W-:Y:S05]  /*6650*/  BSYNC B1 ;  /* 0x0000000000017941 */ /* 0x000fea0003800000 */
.L_x_67:
        /* <DEDUP_REMOVED lines=12> */
.L_x_70:
[----:B------:R-:W-:Y:S05]  /*6720*/  BSYNC B1 ;  /* 0x0000000000017941 */ /* 0x000fea0003800000 */
.L_x_69:
        /* <DEDUP_REMOVED lines=12> */
.L_x_72:
[----:B------:R-:W-:Y:S05]  /*67f0*/  BSYNC B1 ;  /* 0x0000000000017941 */ /* 0x000fea0003800000 */
.L_x_71:
        /* <DEDUP_REMOVED lines=12> */
.L_x_74:
[----:B------:R-:W-:Y:S05]  /*68c0*/  BSYNC B1 ;  /* 0x0000000000017941 */ /* 0x000fea0003800000 */
.L_x_73:
        /* <DEDUP_REMOVED lines=12> */
.L_x_76:
[----:B------:R-:W-:Y:S05]  /*6990*/  BSYNC B1 ;  /* 0x0000000000017941 */ /* 0x000fea0003800000 */
.L_x_75:
        /* <DEDUP_REMOVED lines=12> */
.L_x_78:
[----:B------:R-:W-:Y:S05]  /*6a60*/  BSYNC B1 ;  /* 0x0000000000017941 */ /* 0x000fea0003800000 */
.L_x_77:
        /* <DEDUP_REMOVED lines=12> */
.L_x_80:
[----:B------:R-:W-:Y:S05]  /*6b30*/  BSYNC B1 ;  /* 0x0000000000017941 */ /* 0x000fea0003800000 */
.L_x_79:
        /* <DEDUP_REMOVED lines=12> */
.L_x_82:
[----:B------:R-:W-:Y:S05]  /*6c00*/  BSYNC B1 ;  /* 0x0000000000017941 */ /* 0x000fea0003800000 */
.L_x_81:
        /* <DEDUP_REMOVED lines=12> */
.L_x_84:
[----:B------:R-:W-:Y:S05]  /*6cd0*/  BSYNC B1 ;  /* 0x0000000000017941 */ /* 0x000fea0003800000 */
.L_x_83:
        /* <DEDUP_REMOVED lines=12> */
.L_x_86:
[----:B------:R-:W-:Y:S05]  /*6da0*/  BSYNC B1 ;  /* 0x0000000000017941 */ /* 0x000fea0003800000 */
.L_x_85:
        /* <DEDUP_REMOVED lines=12> */
.L_x_88:
[----:B------:R-:W-:Y:S05]  /*6e70*/  BSYNC B1 ;  /* 0x0000000000017941 */ /* 0x000fea0003800000 */
.L_x_87:
        /* <DEDUP_REMOVED lines=12> */
.L_x_90:
[----:B------:R-:W-:Y:S05]  /*6f40*/  BSYNC B1 ;  /* 0x0000000000017941 */ /* 0x000fea0003800000 */
.L_x_89:
        /* <DEDUP_REMOVED lines=12> */
.L_x_92:
[----:B------:R-:W-:Y:S05]  /*7010*/  BSYNC B1 ;  /* 0x0000000000017941 */ /* 0x000fea0003800000 */
.L_x_91:
        /* <DEDUP_REMOVED lines=12> */
.L_x_94:
[----:B------:R-:W-:Y:S05]  /*70e0*/  BSYNC B1 ;  /* 0x0000000000017941 */ /* 0x000fea0003800000 */
.L_x_93:
        /* <DEDUP_REMOVED lines=12> */
.L_x_96:
[----:B------:R-:W-:Y:S05]  /*71b0*/  BSYNC B1 ;  /* 0x0000000000017941 */ /* 0x000fea0003800000 */
.L_x_95:
        /* <DEDUP_REMOVED lines=12> */
.L_x_98:
[----:B------:R-:W-:Y:S05]  /*7280*/  BSYNC B1 ;  /* 0x0000000000017941 */ /* 0x000fea0003800000 */
.L_x_97:
        /* <DEDUP_REMOVED lines=12> */
.L_x_100:
[----:B------:R-:W-:Y:S05]  /*7350*/  BSYNC B1 ;  /* 0x0000000000017941 */ /* 0x000fea0003800000 */
.L_x_99:
        /* <DEDUP_REMOVED lines=12> */
.L_x_102:
[----:B------:R-:W-:Y:S05]  /*7420*/  BSYNC B1 ;  /* 0x0000000000017941 */ /* 0x000fea0003800000 */
.L_x_101:
        /* <DEDUP_REMOVED lines=12> */
.L_x_104:
[----:B------:R-:W-:Y:S05]  /*74f0*/  BSYNC B1 ;  /* 0x0000000000017941 */ /* 0x000fea0003800000 */
.L_x_103:
        /* <DEDUP_REMOVED lines=12> */
.L_x_106:
[----:B------:R-:W-:Y:S05]  /*75c0*/  BSYNC B1 ;  /* 0x0000000000017941 */ /* 0x000fea0003800000 */
.L_x_105:
        /* <DEDUP_REMOVED lines=12> */
.L_x_108:
[----:B------:R-:W-:Y:S05]  /*7690*/  BSYNC B1 ;  /* 0x0000000000017941 */ /* 0x000fea0003800000 */
.L_x_107:
        /* <DEDUP_REMOVED lines=12> */
.L_x_110:
[----:B------:R-:W-:Y:S05]  /*7760*/  BSYNC B1 ;  /* 0x0000000000017941 */ /* 0x000fea0003800000 */
.L_x_109:
        /* <DEDUP_REMOVED lines=12> */
.L_x_112:
[----:B------:R-:W-:Y:S05]  /*7830*/  BSYNC B1 ;  /* 0x0000000000017941 */ /* 0x000fea0003800000 */
.L_x_111:
        /* <DEDUP_REMOVED lines=12> */
.L_x_114:
[----:B------:R-:W-:Y:S05]  /*7900*/  BSYNC B1 ;  /* 0x0000000000017941 */ /* 0x000fea0003800000 */
.L_x_113:
        /* <DEDUP_REMOVED lines=12> */
.L_x_116:
[----:B------:R-:W-:Y:S05]  /*79d0*/  BSYNC B1 ;  /* 0x0000000000017941 */ /* 0x000fea0003800000 */
.L_x_115:
        /* <DEDUP_REMOVED lines=12> */
.L_x_118:
[----:B------:R-:W-:Y:S05]  /*7aa0*/  BSYNC B1 ;  /* 0x0000000000017941 */ /* 0x000fea0003800000 */
.L_x_117:
        /* <DEDUP_REMOVED lines=12> */
.L_x_120:
[----:B------:R-:W-:Y:S05]  /*7b70*/  BSYNC B1 ;  /* 0x0000000000017941 */ /* 0x000fea0003800000 */
.L_x_119:
        /* <DEDUP_REMOVED lines=12> */
.L_x_122:
[----:B------:R-:W-:Y:S05]  /*7c40*/  BSYNC B1 ;  /* 0x0000000000017941 */ /* 0x000fea0003800000 */
.L_x_121:
        /* <DEDUP_REMOVED lines=12> */
.L_x_124:
[----:B------:R-:W-:Y:S05]  /*7d10*/  BSYNC B1 ;  /* 0x0000000000017941 */ /* 0x000fea0003800000 */
.L_x_123:
        /* <DEDUP_REMOVED lines=12> */
.L_x_126:
[----:B------:R-:W-:Y:S05]  /*7de0*/  BSYNC B1 ;  /* 0x0000000000017941 */ /* 0x000fea0003800000 */
.L_x_125:
        /* <DEDUP_REMOVED lines=12> */
.L_x_128:
[----:B------:R-:W-:Y:S05]  /*7eb0*/  BSYNC B1 ;  /* 0x0000000000017941 */ /* 0x000fea0003800000 */
.L_x_127:
        /* <DEDUP_REMOVED lines=12> */
.L_x_130:
[----:B------:R-:W-:Y:S05]  /*7f80*/  BSYNC B1 ;  /* 0x0000000000017941 */ /* 0x000fea0003800000 */
.L_x_129:
        /* <DEDUP_REMOVED lines=12> */
.L_x_132:
[----:B------:R-:W-:Y:S05]  /*8050*/  BSYNC B1 ;  /* 0x0000000000017941 */ /* 0x000fea0003800000 */
.L_x_131:
        /* <DEDUP_REMOVED lines=12> */
.L_x_134:
[----:B------:R-:W-:Y:S05]  /*8120*/  BSYNC B1 ;  /* 0x0000000000017941 */ /* 0x000fea0003800000 */
.L_x_133:
        /* <DEDUP_REMOVED lines=12> */
.L_x_136:
[----:B------:R-:W-:Y:S05]  /*81f0*/  BSYNC B1 ;  /* 0x0000000000017941 */ /* 0x000fea0003800000 */
.L_x_135:
        /* <DEDUP_REMOVED lines=12> */
.L_x_138:
[----:B------:R-:W-:Y:S05]  /*82c0*/  BSYNC B1 ;  /* 0x0000000000017941 */ /* 0x000fea0003800000 */
.L_x_137:
        /* <DEDUP_REMOVED lines=12> */
.L_x_140:
[----:B------:R-:W-:Y:S05]  /*8390*/  BSYNC B1 ;  /* 0x0000000000017941 */ /* 0x000fea0003800000 */
.L_x_139:
        /* <DEDUP_REMOVED lines=12> */
.L_x_142:
[----:B------:R-:W-:Y:S05]  /*8460*/  BSYNC B1 ;  /* 0x0000000000017941 */ /* 0x000fea0003800000 */
.L_x_141:
        /* <DEDUP_REMOVED lines=12> */
.L_x_144:
[----:B------:R-:W-:Y:S05]  /*8530*/  BSYNC B1 ;  /* 0x0000000000017941 */ /* 0x000fea0003800000 */
.L_x_143:
        /* <DEDUP_REMOVED lines=12> */
.L_x_146:
[----:B------:R-:W-:Y:S05]  /*8600*/  BSYNC B1 ;  /* 0x0000000000017941 */ /* 0x000fea0003800000 */
.L_x_145:
        /* <DEDUP_REMOVED lines=12> */
.L_x_148:
[----:B------:R-:W-:Y:S05]  /*86d0*/  BSYNC B1 ;  /* 0x0000000000017941 */ /* 0x000fea0003800000 */
.L_x_147:
        /* <DEDUP_REMOVED lines=12> */
.L_x_150:
[----:B------:R-:W-:Y:S05]  /*87a0*/  BSYNC B1 ;  /* 0x0000000000017941 */ /* 0x000fea0003800000 */
.L_x_149:
        /* <DEDUP_REMOVED lines=12> */
.L_x_152:
[----:B------:R-:W-:Y:S05]  /*8870*/  BSYNC B1 ;  /* 0x0000000000017941 */ /* 0x000fea0003800000 */
.L_x_151:
        /* <DEDUP_REMOVED lines=12> */
.L_x_154:
[----:B------:R-:W-:Y:S05]  /*8940*/  BSYNC B1 ;  /* 0x0000000000017941 */ /* 0x000fea0003800000 */
.L_x_153:
        /* <DEDUP_REMOVED lines=12> */
.L_x_156:
[----:B------:R-:W-:Y:S05]  /*8a10*/  BSYNC B1 ;  /* 0x0000000000017941 */ /* 0x000fea0003800000 */
.L_x_155:
[----:B-----5:R-:W-:Y:S01]  /*8a20*/  LOP3.LUT R44, R44, 0xff, RZ, 0xc0, !PT ;  /* 0x000000ff2c2c7812 */ /* 0x020fe200078ec0ff */
[----:B------:R-:W-:Y:S01]  /*8a30*/  BSSY B1, `(.L_x_157) ;  /* 0x000000b000017945 */ /* 0x000fe20003800000 */
[----:B------:R-:W-:Y:S02]  /*8a40*/  ISETP.LT.OR P2, PT, R41, 0x79, !P1 ;  /* 0x000000792900780c */ /* 0x000fe40004f41670 */
[----:B------:R-:W-:Y:S02]  /*8a50*/  F2FP.F16.E5M2.UNPACK_B R44, R44 ;  /* 0x0000002cff2c723e */ /* 0x000fe400020004ff */
[----:B0-2---:R-:W-:-:S03]  /*8a60*/  PRMT R32, RZ, 0x7610, R32 ;  /* 0x00007610ff207816 */ /* 0x005fc60000000020 */
[----:B------:R-:W-:-:S05]  /*8a70*/  HADD2.F32 R44, -RZ, R44.H0_H0 ;  /* 0x2000002cff2c7230 */ /* 0x000fca0000004100 */
[----:B------:R-:W-:-:S04]  /*8a80*/  FMUL R44, R44, UR21 ;  /* 0x000000152c2c7c20 */ /* 0x000fc80008400000 */
[----:B------:R-:W-:-:S05]  /*8a90*/  FFMA R44, R167, UR20, R44 ;  /* 0x00000014a72c7c23 */ /* 0x000fca000800002c */
[----:B------:R-:W-:-:S05]  /*8aa0*/  F2FP.SATFINITE.E5M2.F32.PACK_AB_MERGE_C R33, RZ, R44, RZ ;  /* 0x0000002cff21723e */ /* 0x000fca00048060ff */
[----:B------:R0:W-:Y:S01]  /*8ab0*/  @!P0 STG.E.U8 desc[UR14][R24.64+0x79], R33 ;  /* 0x0000792118008986 */ /* 0x0001e2000c10110e */
[----:B------:R-:W-:Y:S05]  /*8ac0*/  @P2 BRA `(.L_x_158) ;  /* 0x0000000000042947 */ /* 0x000fea0003800000 */
[----:B------:R2:W5:Y:S02]  /*8ad0*/  LDG.E.U8 R32, desc[UR14][R34.64+0x78] ;  /* 0x0000780e22207981 */ /* 0x000564000c1e1100 */
.L_x_158:
[----:B------:R-:W-:Y:S05]  /*8ae0*/  BSYNC B1 ;  /* 0x0000000000017941 */ /* 0x000fea0003800000 */
.L_x_157:
[----:B-----5:R-:W-:Y:S01]  /*8af0*/  LOP3.LUT R32, R32, 0xff, RZ, 0xc0, !PT ;  /* 0x000000ff20207812 */ /* 0x020fe200078ec0ff */
[----:B------:R-:W-:Y:S01]  /*8b00*/  BSSY B1, `(.L_x_159) ;  /* 0x000000b000017945 */ /* 0x000fe20003800000 */
[----:B------:R-:W-:Y:S02]  /*8b10*/  ISETP.LT.OR P1, PT, R41, 0x7a, !P1 ;  /* 0x0000007a2900780c */ /* 0x000fe40004f21670 */
[----:B------:R-:W-:Y:S02]  /*8b20*/  F2FP.F16.E5M2.UNPACK_B R32, R32 ;  /* 0x00000020ff20723e */ /* 0x000fe400020004ff */
[----:B01--4-:R-:W-:-:S03]  /*8b30*/  PRMT R24, RZ, 0x7610, R24 ;  /* 0x00007610ff187816 */ /* 0x013fc60000000018 */
[----:B------:R-:W-:-:S05]  /*8b40*/  HADD2.F32 R32, -RZ, R32.H0_H0 ;  /* 0x20000020ff207230 */ /* 0x000fca0000004100 */
[----:B------:R-:W-:-:S04]  /*8b50*/  FMUL R25, R32, UR21 ;  /* 0x0000001520197c20 */ /* 0x000fc80008400000 */
[----:B------:R-:W-:-:S05]  /*8b60*/  FFMA R25, R166, UR20, R25 ;  /* 0x00000014a6197c23 */ /* 0x000fca0008000019 */
[----:B------:R-:W-:-:S05]  /*8b70*/  F2FP.SATFINITE.E5M2.F32.PACK_AB_MERGE_C R25, RZ, R25, RZ ;  /* 0x00000019ff19723e */ /* 0x000fca00048060ff */
[----:B------:R0:W-:Y:S01]  /*8b80*/  @!P2 STG.E.U8 desc[UR14][R26.64+0x78], R25 ;  /* 0x000078191a00a986 */ /* 0x0001e2000c10110e */
[----:B------:R-:W-:Y:S05]  /*8b90*/  @P1 BRA `(.L_x_160) ;  /* 0x0000000000041947 */ /* 0x000fea0003800000 */
[----:B------:R1:W5:Y:S02]  /*8ba0*/  LDG.E.U8 R24, desc[UR14][R34.64+0x79] ;  /* 0x0000790e22187981 */ /* 0x000364000c1e1100 */
.L_x_160:
[----:B------:R-:W-:Y:S05]  /*8bb0*/  BSYNC B1 ;  /* 0x0000000000017941 */ /* 0x000fea0003800000 */
.L_x_159:
[----:B-----5:R-:W-:Y:S01]  /*8bc0*/  LOP3.LUT R24, R24, 0xff, RZ, 0xc0, !PT ;  /* 0x000000ff18187812 */ /* 0x020fe200078ec0ff */
[----:B------:R-:W-:Y:S01]  /*8bd0*/  BSSY B1, `(.L_x_161) ;  /* 0x0000013000017945 */ /* 0x000fe20003800000 */
[----:B------:R-:W-:Y:S02]  /*8be0*/  IADD3 R33, P0, R43, 0x80, RZ ;  /* 0x000000802b217810 */ /* 0x000fe40007f1e0ff */
[----:B------:R-:W-:-:S03]  /*8bf0*/  F2FP.F16.E5M2.UNPACK_B R24, R24 ;  /* 0x00000018ff18723e */ /* 0x000fc600020004ff */
[----:B0-----:R-:W-:Y:S01]  /*8c00*/  IMAD.X R25, RZ, RZ, R39, P0 ;  /* 0x000000ffff197224 */ /* 0x001fe200000e0627 */
[----:B------:R-:W-:Y:S01]  /*8c10*/  ISETP.GE.AND P0, PT, R42, 0x81, PT ;  /* 0x000000812a00780c */ /* 0x000fe20003f06270 */
[----:B------:R-:W-:Y:S02]  /*8c20*/  HADD2.F32 R24, -RZ, R24.H0_H0 ;  /* 0x20000018ff187230 */ /* 0x000fe40000004100 */
[----:B-123--:R-:W-:Y:S01]  /*8c30*/  IMAD R34, R25, UR6, RZ ;  /* 0x0000000619227c24 */ /* 0x00efe2000f8e02ff */
        /* <DEDUP_REMOVED lines=12> */
.L_x_162:
[----:B------:R-:W-:Y:S05]  /*8d00*/  BSYNC B1 ;  /* 0x0000000000017941 */ /* 0x000fea0003800000 */
.L_x_161:
[----:B-----5:R-:W-:Y:S01]  /*8d10*/  LOP3.LUT R32, R32, 0xff, RZ, 0xc0, !PT ;  /* 0x000000ff20207812 */ /* 0x020fe200078ec0ff */
[----:B------:R-:W-:Y:S01]  /*8d20*/  BSSY B1, `(.L_x_163) ;  /* 0x000000b000017945 */ /* 0x000fe20003800000 */
[----:B------:R-:W-:Y:S02]  /*8d30*/  ISETP.LT.OR P2, PT, R41, 0x2, !P0 ;  /* 0x000000022900780c */ /* 0x000fe40004741670 */
[----:B------:R-:W-:Y:S02]  /*8d40*/  F2FP.F16.E5M2.UNPACK_B R32, R32 ;  /* 0x00000020ff20723e */ /* 0x000fe400020004ff */
[----:B0-----:R-:W-:-:S03]  /*8d50*/  PRMT R26, RZ, 0x7610, R26 ;  /* 0x00007610ff1a7816 */ /* 0x001fc6000000001a */
[----:B------:R-:W-:-:S05]  /*8d60*/  HADD2.F32 R32, -RZ, R32.H0_H0 ;  /* 0x20000020ff207230 */ /* 0x000fca0000004100 */
[----:B------:R-:W-:-:S04]  /*8d70*/  FMUL R27, R32, UR21 ;  /* 0x00000015201b7c20 */ /* 0x000fc80008400000 */
[----:B------:R-:W-:-:S05]  /*8d80*/  FFMA R27, R164, UR20, R27 ;  /* 0x00000014a41b7c23 */ /* 0x000fca000800001b */
[----:B------:R-:W-:-:S05]  /*8d90*/  F2FP.SATFINITE.E5M2.F32.PACK_AB_MERGE_C R27, RZ, R27, RZ ;  /* 0x0000001bff1b723e */ /* 0x000fca00048060ff */
[----:B------:R0:W-:Y:S01]  /*8da0*/  @!P3 STG.E.U8 desc[UR14][R28.64], R27 ;  /* 0x0000001b1c00b986 */ /* 0x0001e2000c10110e */
[----:B------:R-:W-:Y:S05]  /*8db0*/  @P2 BRA `(.L_x_164) ;  /* 0x0000000000042947 */ /* 0x000fea0003800000 */
[----:B------:R2:W5:Y:S02]  /*8dc0*/  LDG.E.U8 R26, desc[UR14][R24.64+0x1] ;  /* 0x0000010e181a7981 */ /* 0x000564000c1e1100 */
.L_x_164:
[----:B------:R-:W-:Y:S05]  /*8dd0*/  BSYNC B1 ;  /* 0x0000000000017941 */ /* 0x000fea0003800000 */
.L_x_163:
[----:B-----5:R-:W-:Y:S01]  /*8de0*/  LOP3.LUT R26, R26, 0xff, RZ, 0xc0, !PT ;  /* 0x000000ff1a1a7812 */ /* 0x020fe200078ec0ff */
[----:B------:R-:W-:Y:S01]  /*8df0*/  BSSY B1, `(.L_x_165) ;  /* 0x0000013000017945 */ /* 0x000fe20003800000 */
[----:B------:R-:W-:Y:S02]  /*8e00*/  IADD3 R43, P1, R43, 0x88, RZ ;  /* 0x000000882b2b7810 */ /* 0x000fe40007f3e0ff */
[----:B------:R-:W-:Y:S02]  /*8e10*/  F2FP.F16.E5M2.UNPACK_B R26, R26 ;  /* 0x0000001aff1a723e */ /* 0x000fe400020004ff */
[----:B------:R-:W-:Y:S01]  /*8e20*/  PRMT R32, RZ, 0x7610, R32 ;  /* 0x00007610ff207816 */ /* 0x000fe20000000020 */
[----:B------:R-:W-:Y:S01]  /*8e30*/  IMAD.X R38, RZ, RZ, R39, P1 ;  /* 0x000000ffff267224 */ /* 0x000fe200008e0627 */
[----:B------:R-:W-:Y:S01]  /*8e40*/  ISETP.GE.AND P1, PT, R42, 0x89, PT ;  /* 0x000000892a00780c */ /* 0x000fe20003f26270 */
[----:B------:R-:W-:Y:S02]  /*8e50*/  HADD2.F32 R26, -RZ, R26.H0_H0 ;  /* 0x2000001aff1a7230 */ /* 0x000fe40000004100 */
[----:B------:R-:W-:Y:S01]  /*8e60*/  IMAD R38, R38, UR6, RZ ;  /* 0x0000000626267c24 */ /* 0x000fe2000f8e02ff */
[----:B------:R-:W-:Y:S01]  /*8e70*/  ISETP.LT.OR P5, PT, R41, 0x1, !P1 ;  /* 0x000000012900780c */ /* 0x000fe20004fa1670 */
[----:B------:R-:W-:-:S04]  /*8e80*/  IMAD.WIDE.U32 R36, R43, UR6, R36 ;  /* 0x000000062b247c25 */ /* 0x000fc8000f8e0024 */
[----:B------:R-:W-:Y:S01]  /*8e90*/  FMUL R26, R26, UR21 ;  /* 0x000000151a1a7c20 */ /* 0x000fe20008400000 */
[----:B------:R-:W-:-:S03]  /*8ea0*/  IMAD R43, R43, UR7, R38 ;  /* 0x000000072b2b7c24 */ /* 0x000fc6000f8e0226 */
[----:B------:R-:W-:Y:S01]  /*8eb0*/  FFMA R163, R163, UR20, R26 ;  /* 0x00000014a3a37c23 */ /* 0x000fe2000800001a */
[----:B------:R-:W-:-:S04]  /*8ec0*/  IADD3 R26, P3, R36, UR10, RZ ;  /* 0x0000000a241a7c10 */ /* 0x000fc8000ff7e0ff */
[----:B------:R-:W-:Y:S02]  /*8ed0*/  F2FP.SATFINITE.E5M2.F32.PACK_AB_MERGE_C R163, RZ, R163, RZ ;  /* 0x000000a3ffa3723e */ /* 0x000fe400048060ff */
[----:B0-----:R-:W-:-:S03]  /*8ee0*/  IADD3.X R27, R37, UR11, R43, P3, !PT ;  /* 0x0000000b251b7c10 */ /* 0x001fc60009ffe42b */
[----:B------:R0:W-:Y:S01]  /*8ef0*/  @!P2 STG.E.U8 desc[UR14][R28.64+0x1], R163 ;  /* 0x000001a31c00a986 */ /* 0x0001e2000c10110e */
[----:B------:R-:W-:Y:S05]  /*8f00*/  @P5 BRA `(.L_x_166) ;  /* 0x0000000000045947 */ /* 0x000fea0003800000 */
[----:B------:R3:W5:Y:S02]  /*8f10*/  LDG.E.U8 R32, desc[UR14][R26.64] ;  /* 0x0000000e1a207981 */ /* 0x000764000c1e1100 */
.L_x_166:
[----:B------:R-:W-:Y:S05]  /*8f20*/  BSYNC B1 ;  /* 0x0000000000017941 */ /* 0x000fea0003800000 */
.L_x_165:
        /* <DEDUP_REMOVED lines=12> */
.L_x_168:
[----:B------:R-:W-:Y:S05]  /*8ff0*/  BSYNC B1 ;  /* 0x0000000000017941 */ /* 0x000fea0003800000 */
.L_x_167:
        /* <DEDUP_REMOVED lines=12> */
.L_x_170:
[----:B------:R-:W-:Y:S05]  /*90c0*/  BSYNC B1 ;  /* 0x0000000000017941 */ /* 0x000fea0003800000 */
.L_x_169:
        /* <DEDUP_REMOVED lines=12> */
.L_x_172:
[----:B------:R-:W-:Y:S05]  /*9190*/  BSYNC B1 ;  /* 0x0000000000017941 */ /* 0x000fea0003800000 */
.L_x_171:
        /* <DEDUP_REMOVED lines=12> */
.L_x_174:
[----:B------:R-:W-:Y:S05]  /*9260*/  BSYNC B1 ;  /* 0x0000000000017941 */ /* 0x000fea0003800000 */
.L_x_173:
        /* <DEDUP_REMOVED lines=12> */
.L_x_176:
[----:B------:R-:W-:Y:S05]  /*9330*/  BSYNC B1 ;  /* 0x0000000000017941 */ /* 0x000fea0003800000 */
.L_x_175:
        /* <DEDUP_REMOVED lines=12> */
.L_x_178:
[----:B------:R-:W-:Y:S05]  /*9400*/  BSYNC B1 ;  /* 0x0000000000017941 */ /* 0x000fea0003800000 */
.L_x_177:
        /* <DEDUP_REMOVED lines=12> */
.L_x_180:
[----:B------:R-:W-:Y:S05]  /*94d0*/  BSYNC B1 ;  /* 0x0000000000017941 */ /* 0x000fea0003800000 */
.L_x_179:
        /* <DEDUP_REMOVED lines=12> */
.L_x_182:
[----:B------:R-:W-:Y:S05]  /*95a0*/  BSYNC B1 ;  /* 0x0000000000017941 */ /* 0x000fea0003800000 */
.L_x_181:
        /* <DEDUP_REMOVED lines=12> */
.L_x_184:
[----:B------:R-:W-:Y:S05]  /*9670*/  BSYNC B1 ;  /* 0x0000000000017941 */ /* 0x000fea0003800000 */
.L_x_183:
        /* <DEDUP_REMOVED lines=12> */
.L_x_186:
[----:B------:R-:W-:Y:S05]  /*9740*/  BSYNC B1 ;  /* 0x0000000000017941 */ /* 0x000fea0003800000 */
.L_x_185:
        /* <DEDUP_REMOVED lines=12> */
.L_x_188:
[----:B------:R-:W-:Y:S05]  /*9810*/  BSYNC B1 ;  /* 0x0000000000017941 */ /* 0x000fea0003800000 */
.L_x_187:
[----:B-----5:R-:W-:Y:S01]  /*9820*/  LOP3.LUT R32, R32, 0xff, RZ, 0xc0, !PT ;  /* 0x000000ff20207812 */ /* 0x020fe200078ec0ff */
[----:B------:R-:W-:Y:S01]  /*9830*/  BSSY B1, `(.L_x_189) ;  /* 0x000000b000017945 */ /* 0x000fe20003800000 */
[----:B------:R-:W-:Y:S02]  /*9840*/  ISETP.LT.OR P3, PT, R41, 0x19, !P1 ;  /* 0x000000192900780c */ /* 0x000fe40004f61670 */
[----:B------:R-:W-:-:S05]  /*9850*/  F2FP.F16.E5M2.UNPACK_B R32, R32 ;  /* 0x00000020ff20723e */ /* 0x000fca00020004ff */
[----:B------:R-:W-:-:S05]  /*9860*/  HADD2.F32 R32, -RZ, R32.H0_H0 ;  /* 0x20000020ff207230 */ /* 0x000fca0000004100 */
[----:B------:R-:W-:-:S04]  /*9870*/  FMUL R32, R32, UR21 ;  /* 0x0000001520207c20 */ /* 0x000fc80008400000 */
[----:B------:R-:W-:Y:S01]  /*9880*/  FFMA R32, R23, UR20, R32 ;  /* 0x0000001417207c23 */ /* 0x000fe20008000020 */
[----:B------:R-:W-:-:S04]  /*9890*/  PRMT R23, RZ, 0x7610, R23 ;  /* 0x00007610ff177816 */ /* 0x000fc80000000017 */
[----:B----4-:R-:W-:-:S05]  /*98a0*/  F2FP.SATFINITE.E5M2.F32.PACK_AB_MERGE_C R33, RZ, R32, RZ ;  /* 0x00000020ff21723e */ /* 0x010fca00048060ff */
[----:B------:R4:W-:Y:S01]  /*98b0*/  @!P2 STG.E.U8 desc[UR14][R28.64+0x19], R33 ;  /* 0x000019211c00a986 */ /* 0x0009e2000c10110e */
[----:B------:R-:W-:Y:S05]  /*98c0*/  @P3 BRA `(.L_x_190) ;  /* 0x0000000000043947 */ /* 0x000fea0003800000 */
[----:B------:R0:W5:Y:S02]  /*98d0*/  LDG.E.U8 R23, desc[UR14][R26.64+0x18] ;  /* 0x0000180e1a177981 */ /* 0x000164000c1e1100 */
.L_x_190:
[----:B------:R-:W-:Y:S05]  /*98e0*/  BSYNC B1 ;  /* 0x0000000000017941 */ /* 0x000fea0003800000 */
.L_x_189:
        /* <DEDUP_REMOVED lines=8> */
[----:B------:R-:W-:-:S05]  /*9970*/  F2FP.SATFINITE.E5M2.F32.PACK_AB_MERGE_C R23, RZ, R23, RZ ;  /* 0x00000017ff17723e */ /* 0x000fca00048060ff */
[----:B------:R0:W-:Y:S01]  /*9980*/  @!P3 STG.E.U8 desc[UR14][R30.64+0x18], R23 ;  /* 0x000018171e00b986 */ /* 0x0001e2000c10110e */
[----:B------:R-:W-:Y:S05]  /*9990*/  @P2 BRA `(.L_x_192) ;  /* 0x0000000000042947 */ /* 0x000fea0003800000 */
[----:B------:R0:W5:Y:S02]  /*99a0*/  LDG.E.U8 R22, desc[UR14][R26.64+0x19] ;  /* 0x0000190e1a167981 */ /* 0x000164000c1e1100 */
.L_x_192:
[----:B------:R-:W-:Y:S05]  /*99b0*/  BSYNC B1 ;  /* 0x0000000000017941 */ /* 0x000fea0003800000 */
.L_x_191:
        /* <DEDUP_REMOVED lines=8> */
[----:B0-----:R-:W-:-:S05]  /*9a40*/  F2FP.SATFINITE.E5M2.F32.PACK_AB_MERGE_C R23, RZ, R22, RZ ;  /* 0x00000016ff17723e */ /* 0x001fca00048060ff */
[----:B------:R0:W-:Y:S01]  /*9a50*/  @!P2 STG.E.U8 desc[UR14][R30.64+0x19], R23 ;  /* 0x000019171e00a986 */ /* 0x0001e2000c10110e */
[----:B------:R-:W-:Y:S05]  /*9a60*/  @P3 BRA `(.L_x_194) ;  /* 0x0000000000043947 */ /* 0x000fea0003800000 */
[----:B------:R0:W5:Y:S02]  /*9a70*/  LDG.E.U8 R21, desc[UR14][R24.64+0x20] ;  /* 0x0000200e18157981 */ /* 0x000164000c1e1100 */
.L_x_194:
[----:B------:R-:W-:Y:S05]  /*9a80*/  BSYNC B1 ;  /* 0x0000000000017941 */ /* 0x000fea0003800000 */
.L_x_193:
        /* <DEDUP_REMOVED lines=12> */
.L_x_196:
[----:B------:R-:W-:Y:S05]  /*9b50*/  BSYNC B1 ;  /* 0x0000000000017941 */ /* 0x000fea0003800000 */
.L_x_195:
        /* <DEDUP_REMOVED lines=12> */
.L_x_198:
[----:B------:R-:W-:Y:S05]  /*9c20*/  BSYNC B1 ;  /* 0x0000000000017941 */ /* 0x000fea0003800000 */
.L_x_197:
        /* <DEDUP_REMOVED lines=12> */
.L_x_200:
[----:B------:R-:W-:Y:S05]  /*9cf0*/  BSYNC B1 ;  /* 0x0000000000017941 */ /* 0x000fea0003800000 */
.L_x_199:
        /* <DEDUP_REMOVED lines=12> */
.L_x_202:
[----:B------:R-:W-:Y:S05]  /*9dc0*/  BSYNC B1 ;  /* 0x0000000000017941 */ /* 0x000fea0003800000 */
.L_x_201:
        /* <DEDUP_REMOVED lines=12> */
.L_x_204:
[----:B------:R-:W-:Y:S05]  /*9e90*/  BSYNC B1 ;  /* 0x0000000000017941 */ /* 0x000fea0003800000 */
.L_x_203:
        /* <DEDUP_REMOVED lines=12> */
.L_x_206:
[----:B------:R-:W-:Y:S05]  /*9f60*/  BSYNC B1 ;  /* 0x0000000000017941 */ /* 0x000fea0003800000 */
.L_x_205:
        /* <DEDUP_REMOVED lines=12> */
.L_x_208:
[----:B------:R-:W-:Y:S05]  /*a030*/  BSYNC B1 ;  /* 0x0000000000017941 */ /* 0x000fea0003800000 */
.L_x_207:
        /* <DEDUP_REMOVED lines=12> */
.L_x_210:
[----:B------:R-:W-:Y:S05]  /*a100*/  BSYNC B1 ;  /* 0x0000000000017941 */ /* 0x000fea0003800000 */
.L_x_209:
        /* <DEDUP_REMOVED lines=12> */
.L_x_212:
[----:B------:R-:W-:Y:S05]  /*a1d0*/  BSYNC B1 ;  /* 0x0000000000017941 */ /* 0x000fea0003800000 */
.L_x_211:
        /* <DEDUP_REMOVED lines=12> */
.L_x_214:
[----:B------:R-:W-:Y:S05]  /*a2a0*/  BSYNC B1 ;  /* 0x0000000000017941 */ /* 0x000fea0003800000 */
.L_x_213:
        /* <DEDUP_REMOVED lines=12> */
.L_x_216:
[----:B------:R-:W-:Y:S05]  /*a370*/  BSYNC B1 ;  /* 0x0000000000017941 */ /* 0x000fea0003800000 */
.L_x_215:
        /* <DEDUP_REMOVED lines=12> */
.L_x_218:
[----:B------:R-:W-:Y:S05]  /*a440*/  BSYNC B1 ;  /* 0x0000000000017941 */ /* 0x000fea0003800000 */
.L_x_217:
        /* <DEDUP_REMOVED lines=12> */
.L_x_220:
[----:B------:R-:W-:Y:S05]  /*a510*/  BSYNC B1 ;  /* 0x0000000000017941 */ /* 0x000fea0003800000 */
.L_x_219:
        /* <DEDUP_REMOVED lines=12> */
.L_x_222:
[----:B------:R-:W-:Y:S05]  /*a5e0*/  BSYNC B1 ;  /* 0x0000000000017941 */ /* 0x000fea0003800000 */
.L_x_221:
        /* <DEDUP_REMOVED lines=12> */
.L_x_224:
[----:B------:R-:W-:Y:S05]  /*a6b0*/  BSYNC B1 ;  /* 0x0000000000017941 */ /* 0x000fea0003800000 */
.L_x_223:
        /* <DEDUP_REMOVED lines=12> */
.L_x_226:
[----:B------:R-:W-:Y:S05]  /*a780*/  BSYNC B1 ;  /* 0x0000000000017941 */ /* 0x000fea0003800000 */
.L_x_225:
        /* <DEDUP_REMOVED lines=12> */
.L_x_228:
[----:B------:R-:W-:Y:S05]  /*a850*/  BSYNC B1 ;  /* 0x0000000000017941 */ /* 0x000fea0003800000 */
.L_x_227:
        /* <DEDUP_REMOVED lines=12> */
.L_x_230:
[----:B------:R-:W-:Y:S05]  /*a920*/  BSYNC B1 ;  /* 0x0000000000017941 */ /* 0x000fea0003800000 */
.L_x_229:
        /* <DEDUP_REMOVED lines=12> */
.L_x_232:
[----:B------:R-:W-:Y:S05]  /*a9f0*/  BSYNC B1 ;  /* 0x0000000000017941 */ /* 0x000fea0003800000 */
.L_x_231:
[----:B-----5:R-:W-:Y:S01]  /*aa00*/  LOP3.LUT R2, R2, 0xff, RZ, 0xc0, !PT ;  /* 0x000000ff02027812 */ /* 0x020fe200078ec0ff */
[----:B------:R-:W-:Y:S01]  /*aa10*/  BSSY B1, `(.L_x_233) ;  /* 0x000000b000017945 */ /* 0x000fe20003800000 */
[----:B------:R-:W-:Y:S02]  /*aa20*/  ISETP.LT.OR P3, PT, R41, 0x49, !P0 ;  /* 0x000000492900780c */ /* 0x000fe40004761670 */
[----:B------:R-:W-:-:S05]  /*aa30*/  F2FP.F16.E5M2.UNPACK_B R2, R2 ;  /* 0x00000002ff02723e */ /* 0x000fca00020004ff */
[----:B------:R-:W-:-:S05]  /*aa40*/  HADD2.F32 R2, -RZ, R2.H0_H0 ;  /* 0x20000002ff027230 */ /* 0x000fca0000004100 */
[----:B0-----:R-:W-:-:S04]  /*aa50*/  FMUL R3, R2, UR21 ;  /* 0x0000001502037c20 */ /* 0x001fc80008400000 */
[----:B------:R-:W-:Y:S01]  /*aa60*/  FFMA R3, R0, UR20, R3 ;  /* 0x0000001400037c23 */ /* 0x000fe20008000003 */
[----:B------:R-:W-:-:S04]  /*aa70*/  PRMT R0, RZ, 0x7610, R0 ;  /* 0x00007610ff007816 */ /* 0x000fc80000000000 */
[----:B------:R-:W-:-:S05]  /*aa80*/  F2FP.SATFINITE.E5M2.F32.PACK_AB_MERGE_C R3, RZ, R3, RZ ;  /* 0x00000003ff03723e */ /* 0x000fca00048060ff */
[----:B------:R0:W-:Y:S01]  /*aa90*/  @!P2 STG.E.U8 desc[UR14][R30.64+0x41], R3 ;  /* 0x000041031e00a986 */ /* 0x0001e2000c10110e */
[----:B------:R-:W-:Y:S05]  /*aaa0*/  @P3 BRA `(.L_x_234) ;  /* 0x0000000000043947 */ /* 0x000fea0003800000 */
[----:B------:R0:W5:Y:S02]  /*aab0*/  LDG.E.U8 R0, desc[UR14][R24.64+0x48] ;  /* 0x0000480e18007981 */ /* 0x000164000c1e1100 */
.L_x_234:
[----:B------:R-:W-:Y:S05]  /*aac0*/  BSYNC B1 ;  /* 0x0000000000017941 */ /* 0x000fea0003800000 */
.L_x_233:
[----:B------:R-:W2:Y:S01]  /*aad0*/  LDL.LU R2, [R1] ;  /* 0x0000000001027983 */ /* 0x000ea20000300800 */
[----:B-----5:R-:W-:Y:S01]  /*aae0*/  LOP3.LUT R0, R0, 0xff, RZ, 0xc0, !PT ;  /* 0x000000ff00007812 */ /* 0x020fe200078ec0ff */
[----:B------:R-:W-:Y:S01]  /*aaf0*/  BSSY B1, `(.L_x_235) ;  /* 0x000000b000017945 */ /* 0x000fe20003800000 */
[----:B------:R-:W-:Y:S02]  /*ab00*/  ISETP.LT.OR P2, PT, R41, 0x4a, !P0 ;  /* 0x0000004a2900780c */ /* 0x000fe40004741670 */
[----:B------:R-:W-:-:S05]  /*ab10*/  F2FP.F16.E5M2.UNPACK_B R0, R0 ;  /* 0x00000000ff00723e */ /* 0x000fca00020004ff */
[----:B------:R-:W-:-:S05]  /*ab20*/  HADD2.F32 R0, -RZ, R0.H0_H0 ;  /* 0x20000000ff007230 */ /* 0x000fca0000004100 */
[----:B------:R-:W-:-:S04]  /*ab30*/  FMUL R0, R0, UR21 ;  /* 0x0000001500007c20 */ /* 0x000fc80008400000 */
[----:B--2---:R-:W-:-:S05]  /*ab40*/  FFMA R0, R2, UR20, R0 ;  /* 0x0000001402007c23 */ /* 0x004fca0008000000 */
[----:B0-----:R-:W-:Y:S02]  /*ab50*/  F2FP.SATFINITE.E5M2.F32.PACK_AB_MERGE_C R3, RZ, R0, RZ ;  /* 0x00000000ff03723e */ /* 0x001fe400048060ff */
[----:B------:R-:W-:-:S03]  /*ab60*/  PRMT R0, RZ, 0x7610, R0 ;  /* 0x00007610ff007816 */ /* 0x000fc60000000000 */
[----:B------:R0:W-:Y:S01]  /*ab70*/  @!P3 STG.E.U8 desc[UR14][R28.64+0x48], R3 ;  /* 0x000048031c00b986 */ /* 0x0001e2000c10110e */
[----:B------:R-:W-:Y:S05]  /*ab80*/  @P2 BRA `(.L_x_236) ;  /* 0x0000000000042947 */ /* 0x000fea0003800000 */
[----:B------:R2:W5:Y:S02]  /*ab90*/  LDG.E.U8 R0, desc[UR14][R24.64+0x49] ;  /* 0x0000490e18007981 */ /* 0x000564000c1e1100 */
.L_x_236:
[----:B------:R-:W-:Y:S05]  /*aba0*/  BSYNC B1 ;  /* 0x0000000000017941 */ /* 0x000fea0003800000 */
.L_x_235:
[----:B------:R-:W3:Y:S01]  /*abb0*/  LDL.LU R2, [R1+0x4] ;  /* 0x0000040001027983 */ /* 0x000ee20000300800 */
[----:B-----5:R-:W-:Y:S01]  /*abc0*/  LOP3.LUT R0, R0, 0xff, RZ, 0xc0, !PT ;  /* 0x000000ff00007812 */ /* 0x020fe200078ec0ff */
[----:B------:R-:W-:Y:S01]  /*abd0*/  BSSY B1, `(.L_x_237) ;  /* 0x000000b000017945 */ /* 0x000fe20003800000 */
[----:B------:R-:W-:Y:S02]  /*abe0*/  ISETP.LT.OR P3, PT, R41, 0x49, !P1 ;  /* 0x000000492900780c */ /* 0x000fe40004f61670 */
[----:B------:R-:W-:-:S05]  /*abf0*/  F2FP.F16.E5M2.UNPACK_B R0, R0 ;  /* 0x00000000ff00723e */ /* 0x000fca00020004ff */
[----:B------:R-:W-:-:S05]  /*ac00*/  HADD2.F32 R0, -RZ, R0.H0_H0 ;  /* 0x20000000ff007230 */ /* 0x000fca0000004100 */
[----:B------:R-:W-:-:S04]  /*ac10*/  FMUL R0, R0, UR21 ;  /* 0x0000001500007c20 */ /* 0x000fc80008400000 */
[----:B---3--:R-:W-:-:S05]  /*ac20*/  FFMA R0, R2, UR20, R0 ;  /* 0x0000001402007c23 */ /* 0x008fca0008000000 */
[----:B0-----:R-:W-:Y:S02]  /*ac30*/  F2FP.SATFINITE.E5M2.F32.PACK_AB_MERGE_C R3, RZ, R0, RZ ;  /* 0x00000000ff03723e */ /* 0x001fe400048060ff */
[----:B------:R-:W-:-:S03]  /*ac40*/  PRMT R0, RZ, 0x7610, R0 ;  /* 0x00007610ff007816 */ /* 0x000fc60000000000 */
[----:B------:R0:W-:Y:S01]  /*ac50*/  @!P2 STG.E.U8 desc[UR14][R28.64+0x49], R3 ;  /* 0x000049031c00a986 */ /* 0x0001e2000c10110e */
[----:B------:R-:W-:Y:S05]  /*ac60*/  @P3 BRA `(.L_x_238) ;  /* 0x0000000000043947 */ /* 0x000fea0003800000 */
[----:B------:R3:W5:Y:S02]  /*ac70*/  LDG.E.U8 R0, desc[UR14][R26.64+0x48] ;  /* 0x0000480e1a007981 */ /* 0x000764000c1e1100 */
.L_x_238:
[----:B------:R-:W-:Y:S05]  /*ac80*/  BSYNC B1 ;  /* 0x0000000000017941 */ /* 0x000fea0003800000 */
.L_x_237:
[----:B------:R-:W2:Y:S01]  /*ac90*/  LDL.LU R2, [R1+0x8] ;  /* 0x0000080001027983 */ /* 0x000ea20000300800 */
        /* <DEDUP_REMOVED lines=12> */
.L_x_240:
[----:B------:R-:W-:Y:S05]  /*ad60*/  BSYNC B1 ;  /* 0x0000000000017941 */ /* 0x000fea0003800000 */
.L_x_239:
        /* <DEDUP_REMOVED lines=13> */
.L_x_242:
[----:B------:R-:W-:Y:S05]  /*ae40*/  BSYNC B1 ;  /* 0x0000000000017941 */ /* 0x000fea0003800000 */
.L_x_241:
        /* <DEDUP_REMOVED lines=13> */
.L_x_244:
[----:B------:R-:W-:Y:S05]  /*af20*/  BSYNC B1 ;  /* 0x0000000000017941 */ /* 0x000fea0003800000 */
.L_x_243:
        /* <DEDUP_REMOVED lines=13> */
.L_x_246:
[----:B------:R-:W-:Y:S05]  /*b000*/  BSYNC B1 ;  /* 0x0000000000017941 */ /* 0x000fea0003800000 */
.L_x_245:
        /* <DEDUP_REMOVED lines=13> */
.L_x_248:
[----:B------:R-:W-:Y:S05]  /*b0e0*/  BSYNC B1 ;  /* 0x0000000000017941 */ /* 0x000fea0003800000 */
.L_x_247:
        /* <DEDUP_REMOVED lines=13> */
.L_x_250:
[----:B------:R-:W-:Y:S05]  /*b1c0*/  BSYNC B1 ;  /* 0x0000000000017941 */ /* 0x000fea0003800000 */
.L_x_249:
        /* <DEDUP_REMOVED lines=13> */
.L_x_252:
[----:B------:R-:W-:Y:S05]  /*b2a0*/  BSYNC B1 ;  /* 0x0000000000017941 */ /* 0x000fea0003800000 */
.L_x_251:
        /* <DEDUP_REMOVED lines=13> */
.L_x_254:
[----:B------:R-:W-:Y:S05]  /*b380*/  BSYNC B1 ;  /* 0x0000000000017941 */ /* 0x000fea0003800000 */
.L_x_253:
        /* <DEDUP_REMOVED lines=13> */
.L_x_256:
[----:B------:R-:W-:Y:S05]  /*b460*/  BSYNC B1 ;  /* 0x0000000000017941 */ /* 0x000fea0003800000 */
.L_x_255:
        /* <DEDUP_REMOVED lines=13> */
.L_x_258:
[----:B------:R-:W-:Y:S05]  /*b540*/  BSYNC B1 ;  /* 0x0000000000017941 */ /* 0x000fea0003800000 */
.L_x_257:
        /* <DEDUP_REMOVED lines=13> */
.L_x_260:
[----:B------:R-:W-:Y:S05]  /*b620*/  BSYNC B1 ;  /* 0x0000000000017941 */ /* 0x000fea0003800000 */
.L_x_259:
        /* <DEDUP_REMOVED lines=13> */
.L_x_262:
[----:B------:R-:W-:Y:S05]  /*b700*/  BSYNC B1 ;  /* 0x0000000000017941 */ /* 0x000fea0003800000 */
.L_x_261:
        /* <DEDUP_REMOVED lines=13> */
.L_x_264:
[----:B------:R-:W-:Y:S05]  /*b7e0*/  BSYNC B1 ;  /* 0x0000000000017941 */ /* 0x000fea0003800000 */
.L_x_263:
        /* <DEDUP_REMOVED lines=13> */
.L_x_266:
[----:B------:R-:W-:Y:S05]  /*b8c0*/  BSYNC B1 ;  /* 0x0000000000017941 */ /* 0x000fea0003800000 */
.L_x_265:
        /* <DEDUP_REMOVED lines=13> */
.L_x_268:
[----:B------:R-:W-:Y:S05]  /*b9a0*/  BSYNC B1 ;  /* 0x0000000000017941 */ /* 0x000fea0003800000 */
.L_x_267:
        /* <DEDUP_REMOVED lines=13> */
.L_x_270:
[----:B------:R-:W-:Y:S05]  /*ba80*/  BSYNC B1 ;  /* 0x0000000000017941 */ /* 0x000fea0003800000 */
.L_x_269:
        /* <DEDUP_REMOVED lines=13> */
.L_x_272:
[----:B------:R-:W-:Y:S05]  /*bb60*/  BSYNC B1 ;  /* 0x0000000000017941 */ /* 0x000fea0003800000 */
.L_x_271:
        /* <DEDUP_REMOVED lines=13> */
.L_x_274:
[----:B------:R-:W-:Y:S05]  /*bc40*/  BSYNC B1 ;  /* 0x0000000000017941 */ /* 0x000fea0003800000 */
.L_x_273:
        /* <DEDUP_REMOVED lines=13> */
.L_x_276:
[----:B------:R-:W-:Y:S05]  /*bd20*/  BSYNC B1 ;  /* 0x0000000000017941 */ /* 0x000fea0003800000 */
.L_x_275:
        /* <DEDUP_REMOVED lines=13> */
.L_x_278:
[----:B------:R-:W-:Y:S05]  /*be00*/  BSYNC B1 ;  /* 0x0000000000017941 */ /* 0x000fea0003800000 */
.L_x_277:
        /* <DEDUP_REMOVED lines=13> */
.L_x_280:
[----:B------:R-:W-:Y:S05]  /*bee0*/  BSYNC B1 ;  /* 0x0000000000017941 */ /* 0x000fea0003800000 */
.L_x_279:
        /* <DEDUP_REMOVED lines=13> */
.L_x_282:
[----:B------:R-:W-:Y:S05]  /*bfc0*/  BSYNC B1 ;  /* 0x0000000000017941 */ /* 0x000fea0003800000 */
.L_x_281:
        /* <DEDUP_REMOVED lines=13> */
.L_x_284:
[----:B------:R-:W-:Y:S05]  /*c0a0*/  BSYNC B1 ;  /* 0x0000000000017941 */ /* 0x000fea0003800000 */
.L_x_283:
        /* <DEDUP_REMOVED lines=13> */
.L_x_286:
[----:B------:R-:W-:Y:S05]  /*c180*/  BSYNC B1 ;  /* 0x0000000000017941 */ /* 0x000fea0003800000 */
.L_x_285:
        /* <DEDUP_REMOVED lines=13> */
.L_x_288:
[----:B------:R-:W-:Y:S05]  /*c260*/  BSYNC B1 ;  /* 0x0000000000017941 */ /* 0x000fea0003800000 */
.L_x_287:
[----:B------:R-:W-:Y:S05]  /*c270*/  @P1 BRA `(.L_x_289) ;  /* 0x0000002000a41947 */ /* 0x000fea0003800000 */
[----:B------:R-:W2:Y:S01]  /*c280*/  LDL.LU R2, [R1+0x6c] ;  /* 0x00006c0001027983 */ /* 0x000ea20000300800 */
[----:B-----5:R-:W-:-:S04]  /*c290*/  LOP3.LUT R0, R0, 0xff, RZ, 0xc0, !PT ;  /* 0x000000ff00007812 */ /* 0x020fc800078ec0ff */
[----:B------:R-:W-:-:S05]  /*c2a0*/  F2FP.F16.E5M2.UNPACK_B R0, R0 ;  /* 0x00000000ff00723e */ /* 0x000fca00020004ff */
[----:B------:R-:W-:-:S05]  /*c2b0*/  HADD2.F32 R0, -RZ, R0.H0_H0 ;  /* 0x20000000ff007230 */ /* 0x000fca0000004100 */
[----:B------:R-:W-:-:S04]  /*c2c0*/  FMUL R0, R0, UR21 ;  /* 0x0000001500007c20 */ /* 0x000fc80008400000 */
[----:B--2---:R-:W-:-:S05]  /*c2d0*/  FFMA R0, R2, UR20, R0 ;  /* 0x0000001402007c23 */ /* 0x004fca0008000000 */
[----:B0-----:R-:W-:-:S05]  /*c2e0*/  F2FP.SATFINITE.E5M2.F32.PACK_AB_MERGE_C R3, RZ, R0, RZ ;  /* 0x00000000ff03723e */ /* 0x001fca00048060ff */
[----:B------:R0:W-:Y:S01]  /*c2f0*/  STG.E.U8 desc[UR14][R30.64+0x79], R3 ;  /* 0x000079031e007986 */ /* 0x0001e2000c10110e */
[----:B------:R-:W-:Y:S05]  /*c300*/  BRA `(.L_x_289) ;  /* 0x0000002000807947 */ /* 0x000fea0003800000 */
.L_x_32:
[C---:B------:R-:W-:Y:S01]  /*c310*/  ISETP.GE.AND P3, PT, R42.reuse, 0x1, PT ;  /* 0x000000012a00780c */ /* 0x040fe20003f66270 */
[----:B------:R-:W-:Y:S01]  /*c320*/  FMUL R227, R227, UR20 ;  /* 0x00000014e3e37c20 */ /* 0x000fe20008400000 */
[----:B------:R-:W-:Y:S01]  /*c330*/  ISETP.GE.AND P2, PT, R42, 0x9, PT ;  /* 0x000000092a00780c */ /* 0x000fe20003f46270 */
[----:B------:R-:W-:Y:S01]  /*c340*/  FMUL R228, R228, UR20 ;  /* 0x00000014e4e47c20 */ /* 0x000fe20008400000 */
[----:B------:R-:W-:Y:S01]  /*c350*/  ISETP.LT.OR P0, PT, R41, 0x1, !P3 ;  /* 0x000000012900780c */ /* 0x000fe20005f01670 */
[----:B------:R-:W-:Y:S01]  /*c360*/  FMUL R225, R225, UR20 ;  /* 0x00000014e1e17c20 */ /* 0x000fe20008400000 */
[C---:B------:R-:W-:Y:S01]  /*c370*/  ISETP.LT.OR P1, PT, R41.reuse, 0x2, !P3 ;  /* 0x000000022900780c */ /* 0x040fe20005f21670 */
[----:B------:R-:W-:Y:S01]  /*c380*/  FMUL R226, R226, UR20 ;  /* 0x00000014e2e27c20 */ /* 0x000fe20008400000 */
[----:B------:R-:W-:Y:S02]  /*c390*/  ISETP.LT.OR P6, PT, R41, 0x2, !P2 ;  /* 0x000000022900780c */ /* 0x000fe400057c1670 */
[----:B------:R-:W-:-:S02]  /*c3a0*/  F2FP.SATFINITE.E5M2.F32.PACK_AB_MERGE_C R33, RZ, R228, RZ ;  /* 0x000000e4ff21723e */ /* 0x000fc400048060ff */
[----:B------:R-:W-:Y:S02]  /*c3b0*/  F2FP.SATFINITE.E5M2.F32.PACK_AB_MERGE_C R227, RZ, R227, RZ ;  /* 0x000000e3ffe3723e */ /* 0x000fe400048060ff */
[C---:B------:R-:W-:Y:S02]  /*c3c0*/  ISETP.LT.OR P5, PT, R41.reuse, 0x1, !P2 ;  /* 0x000000012900780c */ /* 0x040fe400057a1670 */
[----:B------:R-:W-:Y:S01]  /*c3d0*/  F2FP.SATFINITE.E5M2.F32.PACK_AB_MERGE_C R225, RZ, R225, RZ ;  /* 0x000000e1ffe1723e */ /* 0x000fe200048060ff */
[----:B------:R0:W-:Y:S01]  /*c3e0*/  @!P0 STG.E.U8 desc[UR14][R24.64], R33 ;  /* 0x0000002118008986 */ /* 0x0001e2000c10110e */
[C---:B------:R-:W-:Y:S01]  /*c3f0*/  ISETP.LT.OR P0, PT, R41.reuse, 0x9, !P3 ;  /* 0x000000092900780c */ /* 0x040fe20005f01670 */
[----:B------:R-:W-:Y:S01]  /*c400*/  FMUL R224, R224, UR20 ;  /* 0x00000014e0e07c20 */ /* 0x000fe20008400000 */
[----:B------:R-:W-:Y:S01]  /*c410*/  F2FP.SATFINITE.E5M2.F32.PACK_AB_MERGE_C R35, RZ, R226, RZ ;  /* 0x000000e2ff23723e */ /* 0x000fe200048060ff */
[----:B------:R-:W-:Y:S01]  /*c420*/  @!P1 STG.E.U8 desc[UR14][R24.64+0x1], R227 ;  /* 0x000001e318009986 */ /* 0x000fe2000c10110e */
[----:B------:R-:W-:-:S03]  /*c430*/  ISETP.LT.OR P1, PT, R41, 0xa, !P3 ;  /* 0x0000000a2900780c */ /* 0x000fc60005f21670 */
[----:B------:R-:W-:Y:S01]  /*c440*/  @!P6 STG.E.U8 desc[UR14][R26.64+0x1], R225 ;  /* 0x000001e11a00e986 */ /* 0x000fe2000c10110e */
[----:B------:R-:W-:Y:S01]  /*c450*/  ISETP.LT.OR P6, PT, R41, 0xa, !P2 ;  /* 0x0000000a2900780c */ /* 0x000fe200057c1670 */
[----:B------:R-:W-:Y:S01]  /*c460*/  FMUL R223, R223, UR20 ;  /* 0x00000014dfdf7c20 */ /* 0x000fe20008400000 */
[----:B------:R-:W-:Y:S01]  /*c470*/  FMUL R221, R221, UR20 ;  /* 0x00000014dddd7c20 */ /* 0x000fe20008400000 */
[----:B------:R1:W-:Y:S01]  /*c480*/  @!P5 STG.E.U8 desc[UR14][R26.64], R35 ;  /* 0x000000231a00d986 */ /* 0x0003e2000c10110e */
[----:B0-----:R-:W-:Y:S02]  /*c490*/  F2FP.SATFINITE.E5M2.F32.PACK_AB_MERGE_C R33, RZ, R224, RZ ;  /* 0x000000e0ff21723e */ /* 0x001fe400048060ff */
[----:B------:R-:W-:Y:S01]  /*c4a0*/  F2FP.SATFINITE.E5M2.F32.PACK_AB_MERGE_C R223, RZ, R223, RZ ;  /* 0x000000dfffdf723e */ /* 0x000fe200048060ff */
[----:B------:R-:W-:Y:S01]  /*c4b0*/  FMUL R222, R222, UR20 ;  /* 0x00000014dede7c20 */ /* 0x000fe20008400000 */
[C---:B------:R-:W-:Y:S01]  /*c4c0*/  ISETP.LT.OR P5, PT, R41.reuse, 0x9, !P2 ;  /* 0x000000092900780c */ /* 0x040fe200057a1670 */
[----:B------:R-:W-:Y:S01]  /*c4d0*/  FMUL R220, R220, UR20 ;  /* 0x00000014dcdc7c20 */ /* 0x000fe20008400000 */
[----:B------:R-:W-:Y:S01]  /*c4e0*/  F2FP.SATFINITE.E5M2.F32.PACK_AB_MERGE_C R221, RZ, R221, RZ ;  /* 0x000000ddffdd723e */ /* 0x000fe200048060ff */
[----:B------:R0:W-:Y:S01]  /*c4f0*/  @!P0 STG.E.U8 desc[UR14][R24.64+0x8], R33 ;  /* 0x0000082118008986 */ /* 0x0001e2000c10110e */
[----:B------:R-:W-:-:S03]  /*c500*/  ISETP.LT.OR P0, PT, R41, 0x11, !P3 ;  /* 0x000000112900780c */ /* 0x000fc60005f01670 */
[----:B------:R-:W-:Y:S01]  /*c510*/  @!P1 STG.E.U8 desc[UR14][R24.64+0x9], R223 ;  /* 0x000009df18009986 */ /* 0x000fe2000c10110e */
[----:B------:R-:W-:-:S03]  /*c520*/  ISETP.LT.OR P1, PT, R41, 0x12, !P3 ;  /* 0x000000122900780c */ /* 0x000fc60005f21670 */
[----:B------:R-:W-:Y:S01]  /*c530*/  @!P6 STG.E.U8 desc[UR14][R26.64+0x9], R221 ;  /* 0x000009dd1a00e986 */ /* 0x000fe2000c10110e */
[----:B------:R-:W-:Y:S01]  /*c540*/  ISETP.LT.OR P6, PT, R41, 0x12, !P2 ;  /* 0x000000122900780c */ /* 0x000fe200057c1670 */
[----:B------:R-:W-:Y:S01]  /*c550*/  FMUL R219, R219, UR20 ;  /* 0x00000014dbdb7c20 */ /* 0x000fe20008400000 */
[----:B-1----:R-:W-:Y:S01]  /*c560*/  F2FP.SATFINITE.E5M2.F32.PACK_AB_MERGE_C R35, RZ, R222, RZ ;  /* 0x000000deff23723e */ /* 0x002fe200048060ff */
[----:B------:R-:W-:Y:S01]  /*c570*/  FMUL R217, R217, UR20 ;  /* 0x00000014d9d97c20 */ /* 0x000fe20008400000 */
[----:B0-----:R-:W-:Y:S01]  /*c580*/  F2FP.SATFINITE.E5M2.F32.PACK_AB_MERGE_C R33, RZ, R220, RZ ;  /* 0x000000dcff21723e */ /* 0x001fe200048060ff */
[----:B------:R-:W2:Y:S01]  /*c590*/  LDL.LU R226, [R1+0x8] ;  /* 0x0000080001e27983 */ /* 0x000ea20000300800 */
[----:B------:R-:W-:Y:S02]  /*c5a0*/  F2FP.SATFINITE.E5M2.F32.PACK_AB_MERGE_C R219, RZ, R219, RZ ;  /* 0x000000dbffdb723e */ /* 0x000fe400048060ff */
[----:B------:R-:W-:Y:S01]  /*c5b0*/  F2FP.SATFINITE.E5M2.F32.PACK_AB_MERGE_C R217, RZ, R217, RZ ;  /* 0x000000d9ffd9723e */ /* 0x000fe200048060ff */
[----:B------:R0:W-:Y:S01]  /*c5c0*/  @!P5 STG.E.U8 desc[UR14][R26.64+0x8], R35 ;  /* 0x000008231a00d986 */ /* 0x0001e2000c10110e */
[----:B------:R-:W-:Y:S01]  /*c5d0*/  ISETP.LT.OR P5, PT, R41, 0x11, !P2 ;  /* 0x000000112900780c */ /* 0x000fe200057a1670 */
[----:B------:R-:W-:-:S02]  /*c5e0*/  FMUL R218, R218, UR20 ;  /* 0x00000014dada7c20 */ /* 0x000fc40008400000 */
[----:B------:R-:W3:Y:S04]  /*c5f0*/  LDL.LU R227, [R1+0x4] ;  /* 0x0000040001e37983 */ /* 0x000ee80000300800 */
[----:B------:R-:W4:Y:S04]  /*c600*/  LDL.LU R225, [R1] ;  /* 0x0000000001e17983 */ /* 0x000f280000300800 */
[----:B------:R1:W-:Y:S01]  /*c610*/  @!P0 STG.E.U8 desc[UR14][R24.64+0x10], R33 ;  /* 0x0000102118008986 */ /* 0x0003e2000c10110e */
[----:B------:R-:W-:-:S03]  /*c620*/  ISETP.LT.OR P0, PT, R41, 0x19, !P3 ;  /* 0x000000192900780c */ /* 0x000fc60005f01670 */
[----:B------:R-:W-:Y:S01]  /*c630*/  @!P1 STG.E.U8 desc[UR14][R24.64+0x11], R219 ;  /* 0x000011db18009986 */ /* 0x000fe2000c10110e */
[----:B------:R-:W-:-:S03]  /*c640*/  ISETP.LT.OR P1, PT, R41, 0x1a, !P3 ;  /* 0x0000001a2900780c */ /* 0x000fc60005f21670 */
[----:B------:R-:W-:Y:S01]  /*c650*/  @!P6 STG.E.U8 desc[UR14][R26.64+0x11], R217 ;  /* 0x000011d91a00e986 */ /* 0x000fe2000c10110e */
[----:B------:R-:W-:Y:S01]  /*c660*/  ISETP.LT.OR P6, PT, R41, 0x1a, !P2 ;  /* 0x0000001a2900780c */ /* 0x000fe200057c1670 */
[----:B------:R-:W-:Y:S01]  /*c670*/  FMUL R216, R216, UR20 ;  /* 0x00000014d8d87c20 */ /* 0x000fe20008400000 */
[----:B0-----:R-:W-:Y:S01]  /*c680*/  F2FP.SATFINITE.E5M2.F32.PACK_AB_MERGE_C R35, RZ, R218, RZ ;  /* 0x000000daff23723e */ /* 0x001fe200048060ff */
[----:B------:R-:W-:Y:S01]  /*c690*/  FMUL R215, R215, UR20 ;  /* 0x00000014d7d77c20 */ /* 0x000fe20008400000 */
[----:B------:R-:W-:Y:S01]  /*c6a0*/  FMUL R213, R213, UR20 ;  /* 0x00000014d5d57c20 */ /* 0x000fe20008400000 */
[----:B------:R-:W-:Y:S01]  /*c6b0*/  FMUL R214, R214, UR20 ;  /* 0x00000014d6d67c20 */ /* 0x000fe20008400000 */
[----:B-1----:R-:W-:Y:S01]  /*c6c0*/  F2FP.SATFINITE.E5M2.F32.PACK_AB_MERGE_C R33, RZ, R216, RZ ;  /* 0x000000d8ff21723e */ /* 0x002fe200048060ff */
[----:B------:R0:W-:Y:S01]  /*c6d0*/  @!P5 STG.E.U8 desc[UR14][R26.64+0x10], R35 ;  /* 0x000010231a00d986 */ /* 0x0001e2000c10110e */
[----:B------:R-:W-:Y:S02]  /*c6e0*/  F2FP.SATFINITE.E5M2.F32.PACK_AB_MERGE_C R215, RZ, R215, RZ ;  /* 0x000000d7ffd7723e */ /* 0x000fe400048060ff */
        /* <DEDUP_REMOVED lines=12> */
[----:B-1----:R-:W-:Y:S01]  /*c7b0*/  F2FP.SATFINITE.E5M2.F32.PACK_AB_MERGE_C R33, RZ, R212, RZ ;  /* 0x000000d4ff21723e */ /* 0x002fe200048060ff */
[----:B------:R-:W-:Y:S01]  /*c7c0*/  FMUL R210, R210, UR20 ;  /* 0x00000014d2d27c20 */ /* 0x000fe20008400000 */
[----:B------:R-:W-:Y:S01]  /*c7d0*/  F2FP.SATFINITE.E5M2.F32.PACK_AB_MERGE_C R211, RZ, R211, RZ ;  /* 0x000000d3ffd3723e */ /* 0x000fe200048060ff */
[----:B------:R0:W-:Y:S01]  /*c7e0*/  @!P5 STG.E.U8 desc[UR14][R26.64+0x18], R35 ;  /* 0x000018231a00d986 */ /* 0x0001e2000c10110e */
[C---:B------:R-:W-:Y:S02]  /*c7f0*/  ISETP.LT.OR P5, PT, R41.reuse, 0x21, !P2 ;  /* 0x000000212900780c */ /* 0x040fe400057a1670 */
        /* <DEDUP_REMOVED lines=111> */
[----:B------:R-:W-:Y:S01]  /*cef0*/  ISETP.LT.OR P5, PT, R41, 0x59, !P2 ;  /* 0x000000592900780c */ /* 0x000fe200057a1670 */
[----:B------:R-:W-:Y:S01]  /*cf00*/  FMUL R179, R179, UR20 ;  /* 0x00000014b3b37c20 */ /* 0x000fe20008400000 */
[----:B------:R-:W-:Y:S01]  /*cf10*/  F2FP.SATFINITE.E5M2.F32.PACK_AB_MERGE_C R181, RZ, R181, RZ ;  /* 0x000000b5ffb5723e */ /* 0x000fe200048060ff */
[----:B------:R1:W-:Y:S04]  /*cf20*/  @!P0 STG.E.U8 desc[UR14][R24.64+0x58], R33 ;  /* 0x0000582118008986 */ /* 0x0003e8000c10110e */
[----:B------:R-:W-:Y:S04]  /*cf30*/  @!P1 STG.E.U8 desc[UR14][R24.64+0x59], R183 ;  /* 0x000059b718009986 */ /* 0x000fe8000c10110e */
[----:B------:R-:W-:Y:S01]  /*cf40*/  @!P6 STG.E.U8 desc[UR14][R26.64+0x59], R181 ;  /* 0x000059b51a00e986 */ /* 0x000fe2000c10110e */
[----:B------:R-:W-:-:S02]  /*cf50*/  ISETP.LT.OR P6, PT, R41, 0x62, !P3 ;  /* 0x000000622900780c */ /* 0x000fc40005fc1670 */
[----:B0-----:R-:W-:Y:S01]  /*cf60*/  F2FP.SATFINITE.E5M2.F32.PACK_AB_MERGE_C R35, RZ, R182, RZ ;  /* 0x000000b6ff23723e */ /* 0x001fe200048060ff */
[----:B------:R-:W-:Y:S01]  /*cf70*/  FMUL R180, R180, UR20 ;  /* 0x00000014b4b47c20 */ /* 0x000fe20008400000 */
[----:B------:R-:W-:Y:S01]  /*cf80*/  F2FP.SATFINITE.E5M2.F32.PACK_AB_MERGE_C R179, RZ, R179, RZ ;  /* 0x000000b3ffb3723e */ /* 0x000fe200048060ff */
[----:B------:R-:W-:Y:S01]  /*cf90*/  FMUL R178, R178, UR20 ;  /* 0x00000014b2b27c20 */ /* 0x000fe20008400000 */
[----:B------:R-:W-:Y:S01]  /*cfa0*/  FMUL R177, R177, UR20 ;  /* 0x00000014b1b17c20 */ /* 0x000fe20008400000 */
[----:B------:R0:W-:Y:S01]  /*cfb0*/  @!P5 STG.E.U8 desc[UR14][R26.64+0x58], R35 ;  /* 0x000058231a00d986 */ /* 0x0001e2000c10110e */
[C---:B------:R-:W-:Y:S02]  /*cfc0*/  ISETP.LT.OR P5, PT, R41.reuse, 0x61, !P3 ;  /* 0x000000612900780c */ /* 0x040fe40005fa1670 */
[C---:B------:R-:W-:Y:S01]  /*cfd0*/  ISETP.LT.OR P0, PT, R41.reuse, 0x61, !P2 ;  /* 0x000000612900780c */ /* 0x040fe20005701670 */
[----:B------:R-:W-:Y:S01]  /*cfe0*/  FMUL R176, R176, UR20 ;  /* 0x00000014b0b07c20 */ /* 0x000fe20008400000 */
[C---:B------:R-:W-:Y:S01]  /*cff0*/  ISETP.LT.OR P1, PT, R41.reuse, 0x62, !P2 ;  /* 0x000000622900780c */ /* 0x040fe20005721670 */
[----:B------:R-:W-:Y:S01]  /*d000*/  @!P6 STG.E.U8 desc[UR14][R24.64+0x61], R179 ;  /* 0x000061b31800e986 */ /* 0x000fe2000c10110e */
[----:B------:R-:W-:-:S02]  /*d010*/  ISETP.LT.OR P6, PT, R41, 0x69, !P3 ;  /* 0x000000692900780c */ /* 0x000fc40005fc1670 */
[----:B-1----:R-:W-:Y:S01]  /*d020*/  F2FP.SATFINITE.E5M2.F32.PACK_AB_MERGE_C R33, RZ, R180, RZ ;  /* 0x000000b4ff21723e */ /* 0x002fe200048060ff */
[----:B------:R-:W-:Y:S01]  /*d030*/  FMUL R175, R175, UR20 ;  /* 0x00000014afaf7c20 */ /* 0x000fe20008400000 */
[----:B------:R-:W-:Y:S01]  /*d040*/  F2FP.SATFINITE.E5M2.F32.PACK_AB_MERGE_C R177, RZ, R177, RZ ;  /* 0x000000b1ffb1723e */ /* 0x000fe200048060ff */
[----:B------:R-:W-:Y:S01]  /*d050*/  FMUL R174, R174, UR20 ;  /* 0x00000014aeae7c20 */ /* 0x000fe20008400000 */
[----:B0-----:R-:W-:Y:S01]  /*d060*/  F2FP.SATFINITE.E5M2.F32.PACK_AB_MERGE_C R35, RZ, R178, RZ ;  /* 0x000000b2ff23723e */ /* 0x001fe200048060ff */
[----:B------:R0:W-:Y:S01]  /*d070*/  @!P5 STG.E.U8 desc[UR14][R24.64+0x60], R33 ;  /* 0x000060211800d986 */ /* 0x0001e2000c10110e */
[----:B------:R-:W-:-:S03]  /*d080*/  F2FP.SATFINITE.E5M2.F32.PACK_AB_MERGE_C R37, RZ, R176, RZ ;  /* 0x000000b0ff25723e */ /* 0x000fc600048060ff */
[----:B------:R1:W-:Y:S01]  /*d090*/  @!P0 STG.E.U8 desc[UR14][R26.64+0x60], R35 ;  /* 0x000060231a008986 */ /* 0x0003e2000c10110e */
[----:B------:R-:W-:-:S03]  /*d0a0*/  ISETP.LT.OR P0, PT, R41, 0x6a, !P3 ;  /* 0x0000006a2900780c */ /* 0x000fc60005f01670 */
[----:B------:R-:W-:Y:S01]  /*d0b0*/  @!P1 STG.E.U8 desc[UR14][R26.64+0x61], R177 ;  /* 0x000061b11a009986 */ /* 0x000fe2000c10110e */
[C---:B------:R-:W-:Y:S02]  /*d0c0*/  ISETP.LT.OR P1, PT, R41.reuse, 0x69, !P2 ;  /* 0x000000692900780c */ /* 0x040fe40005721670 */
[C---:B------:R-:W-:Y:S01]  /*d0d0*/  ISETP.LT.OR P5, PT, R41.reuse, 0x6a, !P2 ;  /* 0x0000006a2900780c */ /* 0x040fe200057a1670 */
[----:B------:R-:W-:Y:S01]  /*d0e0*/  @!P6 STG.E.U8 desc[UR14][R24.64+0x68], R37 ;  /* 0x000068251800e986 */ /* 0x000fe2000c10110e */
[----:B------:R-:W-:Y:S01]  /*d0f0*/  ISETP.LT.OR P6, PT, R41, 0x71, !P3 ;  /* 0x000000712900780c */ /* 0x000fe20005fc1670 */
[----:B------:R-:W-:Y:S01]  /*d100*/  FMUL R173, R173, UR20 ;  /* 0x00000014adad7c20 */ /* 0x000fe20008400000 */
[----:B------:R-:W-:Y:S01]  /*d110*/  F2FP.SATFINITE.E5M2.F32.PACK_AB_MERGE_C R175, RZ, R175, RZ ;  /* 0x000000afffaf723e */ /* 0x000fe200048060ff */
[----:B------:R-:W-:Y:S01]  /*d120*/  FMUL R172, R172, UR20 ;  /* 0x00000014acac7c20 */ /* 0x000fe20008400000 */
[----:B0-----:R-:W-:Y:S01]  /*d130*/  F2FP.SATFINITE.E5M2.F32.PACK_AB_MERGE_C R33, RZ, R174, RZ ;  /* 0x000000aeff21723e */ /* 0x001fe200048060ff */
[----:B------:R-:W-:Y:S01]  /*d140*/  FMUL R171, R171, UR20 ;  /* 0x00000014abab7c20 */ /* 0x000fe20008400000 */
[----:B------:R-:W-:Y:S01]  /*d150*/  F2FP.SATFINITE.E5M2.F32.PACK_AB_MERGE_C R173, RZ, R173, RZ ;  /* 0x000000adffad723e */ /* 0x000fe200048060ff */
[----:B------:R-:W-:Y:S01]  /*d160*/  @!P0 STG.E.U8 desc[UR14][R24.64+0x69], R175 ;  /* 0x000069af18008986 */ /* 0x000fe2000c10110e */
[----:B-1----:R-:W-:-:S02]  /*d170*/  F2FP.SATFINITE.E5M2.F32.PACK_AB_MERGE_C R35, RZ, R172, RZ ;  /* 0x000000acff23723e */ /* 0x002fc400048060ff */
[C---:B------:R-:W-:Y:S01]  /*d180*/  ISETP.LT.OR P0, PT, R41.reuse, 0x72, !P3 ;  /* 0x000000722900780c */ /* 0x040fe20005f01670 */
[----:B------:R0:W-:Y:S01]  /*d190*/  @!P1 STG.E.U8 desc[UR14][R26.64+0x68], R33 ;  /* 0x000068211a009986 */ /* 0x0001e2000c10110e */
[C---:B------:R-:W-:Y:S01]  /*d1a0*/  ISETP.LT.OR P1, PT, R41.reuse, 0x71, !P2 ;  /* 0x000000712900780c */ /* 0x040fe20005721670 */
[----:B------:R-:W-:Y:S02]  /*d1b0*/  FMUL R170, R170, UR20 ;  /* 0x00000014aaaa7c20 */ /* 0x000fe40008400000 */
[----:B------:R-:W-:Y:S01]  /*d1c0*/  @!P5 STG.E.U8 desc[UR14][R26.64+0x69], R173 ;  /* 0x000069ad1a00d986 */ /* 0x000fe2000c10110e */
[----:B------:R-:W-:Y:S01]  /*d1d0*/  ISETP.LT.OR P5, PT, R41, 0x72, !P2 ;  /* 0x000000722900780c */ /* 0x000fe200057a1670 */
[----:B------:R-:W-:Y:S02]  /*d1e0*/  FMUL R169, R169, UR20 ;  /* 0x00000014a9a97c20 */ /* 0x000fe40008400000 */
[----:B------:R1:W-:Y:S01]  /*d1f0*/  @!P6 STG.E.U8 desc[UR14][R24.64+0x70], R35 ;  /* 0x000070231800e986 */ /* 0x0003e2000c10110e */
[----:B------:R-:W-:-:S02]  /*d200*/  ISETP.LT.OR P6, PT, R41, 0x79, !P3 ;  /* 0x000000792900780c */ /* 0x000fc40005fc1670 */
        /* <DEDUP_REMOVED lines=8> */
[----:B------:R-:W-:Y:S02]  /*d290*/  F2FP.SATFINITE.E5M2.F32.PACK_AB_MERGE_C R167, RZ, R167, RZ ;  /* 0x000000a7ffa7723e */ /* 0x000fe400048060ff */
[----:B-1----:R-:W-:Y:S01]  /*d2a0*/  F2FP.SATFINITE.E5M2.F32.PACK_AB_MERGE_C R35, RZ, R168, RZ ;  /* 0x000000a8ff23723e */ /* 0x002fe200048060ff */
[----:B------:R-:W-:Y:S01]  /*d2b0*/  @!P1 STG.E.U8 desc[UR14][R26.64+0x70], R33 ;  /* 0x000070211a009986 */ /* 0x000fe2000c10110e */
[----:B------:R-:W-:-:S03]  /*d2c0*/  ISETP.GE.AND P1, PT, R42, 0x81, PT ;  /* 0x000000812a00780c */ /* 0x000fc60003f26270 */
[----:B------:R-:W-:Y:S01]  /*d2d0*/  @!P5 STG.E.U8 desc[UR14][R26.64+0x71], R169 ;  /* 0x000071a91a00d986 */ /* 0x000fe2000c10110e */
[C---:B------:R-:W-:Y:S02]  /*d2e0*/  ISETP.LT.OR P5, PT, R41.reuse, 0x79, !P2 ;  /* 0x000000792900780c */ /* 0x040fe400057a1670 */
[C---:B------:R-:W-:Y:S01]  /*d2f0*/  ISETP.LT.OR P2, PT, R41.reuse, 0x7a, !P2 ;  /* 0x0000007a2900780c */ /* 0x040fe20005741670 */
[----:B------:R-:W-:Y:S01]  /*d300*/  @!P6 STG.E.U8 desc[UR14][R24.64+0x78], R35 ;  /* 0x000078231800e986 */ /* 0x000fe2000c10110e */
[----:B------:R-:W-:Y:S01]  /*d310*/  ISETP.LT.OR P6, PT, R41, 0x1, !P1 ;  /* 0x000000012900780c */ /* 0x000fe20004fc1670 */
[----:B------:R-:W-:Y:S02]  /*d320*/  FMUL R165, R165, UR20 ;  /* 0x00000014a5a57c20 */ /* 0x000fe40008400000 */
[----:B------:R0:W-:Y:S01]  /*d330*/  @!P3 STG.E.U8 desc[UR14][R24.64+0x79], R167 ;  /* 0x000079a71800b986 */ /* 0x0001e2000c10110e */
[----:B------:R-:W-:Y:S01]  /*d340*/  ISETP.LT.OR P3, PT, R41, 0x2, !P1 ;  /* 0x000000022900780c */ /* 0x000fe20004f61670 */
[----:B------:R-:W-:Y:S01]  /*d350*/  FMUL R164, R164, UR20 ;  /* 0x00000014a4a47c20 */ /* 0x000fe20008400000 */
[----:B------:R-:W-:Y:S01]  /*d360*/  FMUL R163, R163, UR20 ;  /* 0x00000014a3a37c20 */ /* 0x000fe20008400000 */
[----:B------:R-:W-:Y:S01]  /*d370*/  F2FP.SATFINITE.E5M2.F32.PACK_AB_MERGE_C R37, RZ, R166, RZ ;  /* 0x000000a6ff25723e */ /* 0x000fe200048060ff */
[----:B------:R-:W-:Y:S01]  /*d380*/  FMUL R162, R162, UR20 ;  /* 0x00000014a2a27c20 */ /* 0x000fe20008400000 */
[----:B------:R-:W-:Y:S01]  /*d390*/  F2FP.SATFINITE.E5M2.F32.PACK_AB_MERGE_C R165, RZ, R165, RZ ;  /* 0x000000a5ffa5723e */ /* 0x000fe200048060ff */
[----:B------:R-:W-:Y:S01]  /*d3a0*/  FMUL R161, R161, UR20 ;  /* 0x00000014a1a17c20 */ /* 0x000fe20008400000 */
[----:B------:R-:W-:Y:S01]  /*d3b0*/  F2FP.SATFINITE.E5M2.F32.PACK_AB_MERGE_C R163, RZ, R163, RZ ;  /* 0x000000a3ffa3723e */ /* 0x000fe200048060ff */
[----:B------:R-:W-:Y:S01]  /*d3c0*/  FMUL R160, R160, UR20 ;  /* 0x00000014a0a07c20 */ /* 0x000fe20008400000 */
[----:B------:R-:W-:Y:S01]  /*d3d0*/  ISETP.GE.AND P0, PT, R42, 0x89, PT ;  /* 0x000000892a00780c */ /* 0x000fe20003f06270 */
[----:B------:R-:W-:Y:S01]  /*d3e0*/  FMUL R159, R159, UR20 ;  /* 0x000000149f9f7c20 */ /* 0x000fe20008400000 */
[----:B0-----:R-:W-:Y:S01]  /*d3f0*/  F2FP.SATFINITE.E5M2.F32.PACK_AB_MERGE_C R25, RZ, R164, RZ ;  /* 0x000000a4ff19723e */ /* 0x001fe200048060ff */
[----:B------:R-:W-:Y:S01]  /*d400*/  @!P5 STG.E.U8 desc[UR14][R26.64+0x78], R37 ;  /* 0x000078251a00d986 */ /* 0x000fe2000c10110e */
[----:B------:R-:W-:-:S03]  /*d410*/  ISETP.LT.OR P5, PT, R41, 0x1, !P0 ;  /* 0x000000012900780c */ /* 0x000fc600047a1670 */
[----:B------:R-:W-:Y:S04]  /*d420*/  @!P2 STG.E.U8 desc[UR14][R26.64+0x79], R165 ;  /* 0x000079a51a00a986 */ /* 0x000fe8000c10110e */
[----:B------:R0:W-:Y:S01]  /*d430*/  @!P6 STG.E.U8 desc[UR14][R28.64], R25 ;  /* 0x000000191c00e986 */ /* 0x0001e2000c10110e */
[----:B------:R-:W-:-:S03]  /*d440*/  ISETP.LT.OR P6, PT, R41, 0x2, !P0 ;  /* 0x000000022900780c */ /* 0x000fc600047c1670 */
[----:B------:R-:W-:Y:S01]  /*d450*/  @!P3 STG.E.U8 desc[UR14][R28.64+0x1], R163 ;  /* 0x000001a31c00b986 */ /* 0x000fe2000c10110e */
[C---:B------:R-:W-:Y:S02]  /*d460*/  ISETP.LT.OR P3, PT, R41.reuse, 0x9, !P1 ;  /* 0x000000092900780c */ /* 0x040fe40004f61670 */
[----:B------:R-:W-:Y:S01]  /*d470*/  ISETP.LT.OR P2, PT, R41, 0xa, !P1 ;  /* 0x0000000a2900780c */ /* 0x000fe20004f41670 */
[----:B------:R-:W-:Y:S01]  /*d480*/  FMUL R158, R158, UR20 ;  /* 0x000000149e9e7c20 */ /* 0x000fe20008400000 */
[----:B------:R-:W-:Y:S01]  /*d490*/  F2FP.SATFINITE.E5M2.F32.PACK_AB_MERGE_C R33, RZ, R162, RZ ;  /* 0x000000a2ff21723e */ /* 0x000fe200048060ff */
[----:B------:R-:W-:Y:S01]  /*d4a0*/  FMUL R157, R157, UR20 ;  /* 0x000000149d9d7c20 */ /* 0x000fe20008400000 */
[----:B------:R-:W-:Y:S01]  /*d4b0*/  F2FP.SATFINITE.E5M2.F32.PACK_AB_MERGE_C R161, RZ, R161, RZ ;  /* 0x000000a1ffa1723e */ /* 0x000fe200048060ff */
[----:B------:R-:W-:Y:S01]  /*d4c0*/  FMUL R156, R156, UR20 ;  /* 0x000000149c9c7c20 */ /* 0x000fe20008400000 */
[----:B0-----:R-:W-:Y:S01]  /*d4d0*/  F2FP.SATFINITE.E5M2.F32.PACK_AB_MERGE_C R25, RZ, R160, RZ ;  /* 0x000000a0ff19723e */ /* 0x001fe200048060ff */
[----:B------:R-:W-:Y:S01]  /*d4e0*/  @!P5 STG.E.U8 desc[UR14][R30.64], R33 ;  /* 0x000000211e00d986 */ /* 0x000fe2000c10110e */
[----:B------:R-:W-:-:S02]  /*d4f0*/  F2FP.SATFINITE.E5M2.F32.PACK_AB_MERGE_C R159, RZ, R159, RZ ;  /* 0x0000009fff9f723e */ /* 0x000fc400048060ff */
[C---:B------:R-:W-:Y:S01]  /*d500*/  ISETP.LT.OR P5, PT, R41.reuse, 0x9, !P0 ;  /* 0x000000092900780c */ /* 0x040fe200047a1670 */
[----:B------:R-:W-:Y:S01]  /*d510*/  @!P6 STG.E.U8 desc[UR14][R30.64+0x1], R161 ;  /* 0x000001a11e00e986 */ /* 0x000fe2000c10110e */
[----:B------:R-:W-:-:S03]  /*d520*/  ISETP.LT.OR P6, PT, R41, 0xa, !P0 ;  /* 0x0000000a2900780c */ /* 0x000fc600047c1670 */
[----:B------:R0:W-:Y:S01]  /*d530*/  @!P3 STG.E.U8 desc[UR14][R28.64+0x8], R25 ;  /* 0x000008191c00b986 */ /* 0x0001e2000c10110e */
[----:B------:R-:W-:-:S03]  /*d540*/  ISETP.LT.OR P3, PT, R41, 0x11, !P1 ;  /* 0x000000112900780c */ /* 0x000fc60004f61670 */
[----:B------:R-:W-:Y:S01]  /*d550*/  @!P2 STG.E.U8 desc[UR14][R28.64+0x9], R159 ;  /* 0x0000099f1c00a986 */ /* 0x000fe2000c10110e */
[----:B------:R-:W-:Y:S01]  /*d560*/  ISETP.LT.OR P2, PT, R41, 0x12, !P1 ;  /* 0x000000122900780c */ /* 0x000fe20004f41670 */
[----:B------:R-:W-:Y:S01]  /*d570*/  FMUL R155, R155, UR20 ;  /* 0x000000149b9b7c20 */ /* 0x000fe20008400000 */
[----:B------:R-:W-:Y:S01]  /*d580*/  F2FP.SATFINITE.E5M2.F32.PACK_AB_MERGE_C R27, RZ, R158, RZ ;  /* 0x0000009eff1b723e */ /* 0x000fe200048060ff */
[----:B------:R-:W-:Y:S01]  /*d590*/  FMUL R154, R154, UR20 ;  /* 0x000000149a9a7c20 */ /* 0x000fe20008400000 */
[----:B------:R-:W-:Y:S01]  /*d5a0*/  F2FP.SATFINITE.E5M2.F32.PACK_AB_MERGE_C R157, RZ, R157, RZ ;  /* 0x0000009dff9d723e */ /* 0x000fe200048060ff */
[----:B------:R-:W-:Y:S01]  /*d5b0*/  FMUL R153, R153, UR20 ;  /* 0x0000001499997c20 */ /* 0x000fe20008400000 */
        /* <DEDUP_REMOVED lines=25> */
[----:B------:R1:W-:Y:S01]  /*d750*/  @!P2 STG.E.U8 desc[UR14][R28.64+0x19], R23 ;  /* 0x000019171c00a986 */ /* 0x0003e2000c10110e */
        /* <DEDUP_REMOVED lines=11> */
[----:B------:R0:W-:Y:S01]  /*d810*/  @!P6 STG.E.U8 desc[UR14][R30.64+0x19], R21 ;  /* 0x000019151e00e986 */ /* 0x0001e2000c10110e */
[----:B------:R-:W-:-:S03]  /*d820*/  ISETP.LT.OR P6, PT, R41, 0x22, !P0 ;  /* 0x000000222900780c */ /* 0x000fc600047c1670 */
[----:B------:R-:W-:Y:S01]  /*d830*/  @!P3 STG.E.U8 desc[UR14][R28.64+0x20], R25 ;  /* 0x000020191c00b986 */ /* 0x000fe2000c10110e */
[----:B------:R-:W-:-:S03]  /*d840*/  ISETP.LT.OR P3, PT, R41, 0x29, !P1 ;  /* 0x000000292900780c */ /* 0x000fc60004f61670 */
[----:B------:R2:W-:Y:S01]  /*d850*/  @!P2 STG.E.U8 desc[UR14][R28.64+0x21], R19 ;  /* 0x000021131c00a986 */ /* 0x0005e2000c10110e */
[----:B------:R-:W-:Y:S01]  /*d860*/  ISETP.LT.OR P2, PT, R41, 0x2a, !P1 ;  /* 0x0000002a2900780c */ /* 0x000fe20004f41670 */
[----:B------:R-:W-:Y:S01]  /*d870*/  FMUL R15, R15, UR20 ;  /* 0x000000140f0f7c20 */ /* 0x000fe20008400000 */
[----:B-1----:R-:W-:Y:S01]  /*d880*/  F2FP.SATFINITE.E5M2.F32.PACK_AB_MERGE_C R23, RZ, R18, RZ ;  /* 0x00000012ff17723e */ /* 0x002fe200048060ff */
[----:B------:R-:W-:Y:S01]  /*d890*/  FMUL R14, R14, UR20 ;  /* 0x000000140e0e7c20 */ /* 0x000fe20008400000 */
[----:B------:R-:W-:Y:S01]  /*d8a0*/  F2FP.SATFINITE.E5M2.F32.PACK_AB_MERGE_C R17, RZ, R17, RZ ;  /* 0x00000011ff11723e */ /* 0x000fe200048060ff */
[----:B------:R-:W-:Y:S01]  /*d8b0*/  FMUL R13, R13, UR20 ;  /* 0x000000140d0d7c20 */ /* 0x000fe20008400000 */
[----:B0-----:R-:W-:Y:S01]  /*d8c0*/  F2FP.SATFINITE.E5M2.F32.PACK_AB_MERGE_C R21, RZ, R16, RZ ;  /* 0x00000010ff15723e */ /* 0x001fe200048060ff */
[----:B------:R-:W-:Y:S01]  /*d8d0*/  @!P5 STG.E.U8 desc[UR14][R30.64+0x20], R23 ;  /* 0x000020171e00d986 */ /* 0x000fe2000c10110e */
[----:B------:R-:W-:Y:S02]  /*d8e0*/  F2FP.SATFINITE.E5M2.F32.PACK_AB_MERGE_C R15, RZ, R15, RZ ;  /* 0x0000000fff0f723e */ /* 0x000fe400048060ff */
[C---:B------:R-:W-:Y:S01]  /*d8f0*/  ISETP.LT.OR P5, PT, R41.reuse, 0x29, !P0 ;  /* 0x000000292900780c */ /* 0x040fe200047a1670 */
[----:B------:R-:W-:Y:S01]  /*d900*/  @!P6 STG.E.U8 desc[UR14][R30.64+0x21], R17 ;  /* 0x000021111e00e986 */ /* 0x000fe2000c10110e */
[----:B------:R-:W-:-:S03]  /*d910*/  ISETP.LT.OR P6, PT, R41, 0x2a, !P0 ;  /* 0x0000002a2900780c */ /* 0x000fc600047c1670 */
[----:B------:R-:W-:Y:S01]  /*d920*/  @!P3 STG.E.U8 desc[UR14][R28.64+0x28], R21 ;  /* 0x000028151c00b986 */ /* 0x000fe2000c10110e */
[C---:B------:R-:W-:Y:S01]  /*d930*/  ISETP.LT.OR P3, PT, R41.reuse, 0x31, !P1 ;  /* 0x000000312900780c */ /* 0x040fe20004f61670 */
[----:B------:R-:W-:Y:S02]  /*d940*/  FMUL R12, R12, UR20 ;  /* 0x000000140c0c7c20 */ /* 0x000fe40008400000 */
[----:B------:R0:W-:Y:S01]  /*d950*/  @!P2 STG.E.U8 desc[UR14][R28.64+0x29], R15 ;  /* 0x0000290f1c00a986 */ /* 0x0001e2000c10110e */
[----:B------:R-:W-:Y:S01]  /*d960*/  ISETP.LT.OR P2, PT, R41, 0x32, !P1 ;  /* 0x000000322900780c */ /* 0x000fe20004f41670 */
[----:B------:R-:W-:Y:S01]  /*d970*/  FMUL R11, R11, UR20 ;  /* 0x000000140b0b7c20 */ /* 0x000fe20008400000 */
[----:B--2---:R-:W-:Y:S01]  /*d980*/  F2FP.SATFINITE.E5M2.F32.PACK_AB_MERGE_C R19, RZ, R14, RZ ;  /* 0x0000000eff13723e */ /* 0x004fe200048060ff */
[----:B------:R-:W2:Y:S01]  /*d990*/  LDL.LU R222, [R1+0x18] ;  /* 0x0000180001de7983 */ /* 0x000ea20000300800 */
[----:B------:R-:W-:Y:S02]  /*d9a0*/  F2FP.SATFINITE.E5M2.F32.PACK_AB_MERGE_C R13, RZ, R13, RZ ;  /* 0x0000000dff0d723e */ /* 0x000fe400048060ff */
[----:B------:R-:W-:Y:S01]  /*d9b0*/  F2FP.SATFINITE.E5M2.F32.PACK_AB_MERGE_C R11, RZ, R11, RZ ;  /* 0x0000000bff0b723e */ /* 0x000fe200048060ff */
[----:B------:R-:W-:Y:S01]  /*d9c0*/  @!P5 STG.E.U8 desc[UR14][R30.64+0x28], R19 ;  /* 0x000028131e00d986 */ /* 0x000fe2000c10110e */
[----:B0-----:R-:W-:-:S03]  /*d9d0*/  F2FP.SATFINITE.E5M2.F32.PACK_AB_MERGE_C R15, RZ, R12, RZ ;  /* 0x0000000cff0f723e */ /* 0x001fc600048060ff */
[----:B------:R0:W-:Y:S01]  /*d9e0*/  @!P6 STG.E.U8 desc[UR14][R30.64+0x29], R13 ;  /* 0x0000290d1e00e986 */ /* 0x0001e2000c10110e */
[C---:B------:R-:W-:Y:S02]  /*d9f0*/  ISETP.LT.OR P5, PT, R41.reuse, 0x31, !P0 ;  /* 0x000000312900780c */ /* 0x040fe400047a1670 */
[C---:B------:R-:W-:Y:S01]  /*da00*/  ISETP.LT.OR P6, PT, R41.reuse, 0x32, !P0 ;  /* 0x000000322900780c */ /* 0x040fe200047c1670 */
[----:B------:R-:W-:Y:S01]  /*da10*/  @!P3 STG.E.U8 desc[UR14][R28.64+0x30], R15 ;  /* 0x0000300f1c00b986 */ /* 0x000fe2000c10110e */
[----:B------:R-:W-:Y:S01]  /*da20*/  ISETP.LT.OR P3, PT, R41, 0x39, !P1 ;  /* 0x000000392900780c */ /* 0x000fe20004f61670 */
[----:B------:R-:W-:Y:S01]  /*da30*/  FMUL R10, R10, UR20 ;  /* 0x000000140a0a7c20 */ /* 0x000fe20008400000 */
[----:B------:R-:W-:Y:S01]  /*da40*/  FMUL R9, R9, UR20 ;  /* 0x0000001409097c20 */ /* 0x000fe20008400000 */
[----:B------:R-:W2:Y:S01]  /*da50*/  LDL.LU R223, [R1+0x14] ;  /* 0x0000140001df7983 */ /* 0x000ea20000300800 */
[----:B------:R-:W-:-:S03]  /*da60*/  FMUL R8, R8, UR20 ;  /* 0x0000001408087c20 */ /* 0x000fc60008400000 */
[----:B------:R-:W2:Y:S01]  /*da70*/  LDL.LU R221, [R1+0x10] ;  /* 0x0000100001dd7983 */ /* 0x000ea20000300800 */
[----:B------:R-:W-:-:S03]  /*da80*/  F2FP.SATFINITE.E5M2.F32.PACK_AB_MERGE_C R17, RZ, R10, RZ ;  /* 0x0000000aff11723e */ /* 0x000fc600048060ff */
[----:B------:R-:W2:Y:S01]  /*da90*/  LDL.LU R220, [R1+0xc] ;  /* 0x00000c0001dc7983 */ /* 0x000ea20000300800 */
[----:B------:R-:W-:Y:S01]  /*daa0*/  F2FP.SATFINITE.E5M2.F32.PACK_AB_MERGE_C R9, RZ, R9, RZ ;  /* 0x00000009ff09723e */ /* 0x000fe200048060ff */
[----:B------:R-:W-:Y:S01]  /*dab0*/  FMUL R7, R7, UR20 ;  /* 0x0000001407077c20 */ /* 0x000fe20008400000 */
[----:B0-----:R-:W-:Y:S01]  /*dac0*/  F2FP.SATFINITE.E5M2.F32.PACK_AB_MERGE_C R13, RZ, R8, RZ ;  /* 0x00000008ff0d723e */ /* 0x001fe200048060ff */
[----:B------:R0:W-:Y:S01]  /*dad0*/  @!P2 STG.E.U8 desc[UR14][R28.64+0x31], R11 ;  /* 0x0000310b1c00a986 */ /* 0x0001e2000c10110e */
[----:B------:R-:W-:Y:S01]  /*dae0*/  ISETP.LT.OR P2, PT, R41, 0x3a, !P1 ;  /* 0x0000003a2900780c */ /* 0x000fe20004f41670 */
[----:B-----5:R-:W-:Y:S01]  /*daf0*/  FMUL R2, R2, UR20 ;  /* 0x0000001402027c20 */ /* 0x020fe20008400000 */
[----:B------:R-:W-:Y:S01]  /*db00*/  F2FP.SATFINITE.E5M2.F32.PACK_AB_MERGE_C R7, RZ, R7, RZ ;  /* 0x00000007ff07723e */ /* 0x000fe200048060ff */
[----:B------:R-:W-:Y:S01]  /*db10*/  @!P5 STG.E.U8 desc[UR14][R30.64+0x30], R17 ;  /* 0x000030111e00d986 */ /* 0x000fe2000c10110e */
[----:B------:R-:W-:Y:S01]  /*db20*/  FMUL R3, R3, UR20 ;  /* 0x0000001403037c20 */ /* 0x000fe20008400000 */
[----:B------:R-:W-:Y:S01]  /*db30*/  FMUL R4, R4, UR20 ;  /* 0x0000001404047c20 */ /* 0x000fe20008400000 */
[C---:B------:R-:W-:Y:S01]  /*db40*/  ISETP.LT.OR P5, PT, R41.reuse, 0x39, !P0 ;  /* 0x000000392900780c */ /* 0x040fe200047a1670 */
[----:B------:R1:W-:Y:S01]  /*db50*/  @!P6 STG.E.U8 desc[UR14][R30.64+0x31], R9 ;  /* 0x000031091e00e986 */ /* 0x0003e2000c10110e */
[----:B------:R-:W-:Y:S01]  /*db60*/  ISETP.LT.OR P6, PT, R41, 0x3a, !P0 ;  /* 0x0000003a2900780c */ /* 0x000fe200047c1670 */
[----:B------:R-:W-:Y:S01]  /*db70*/  FMUL R6, R6, UR20 ;  /* 0x0000001406067c20 */ /* 0x000fe20008400000 */
[----:B------:R-:W-:Y:S01]  /*db80*/  FMUL R5, R5, UR20 ;  /* 0x0000001405057c20 */ /* 0x000fe20008400000 */
[----:B------:R3:W-:Y:S01]  /*db90*/  @!P3 STG.E.U8 desc[UR14][R28.64+0x38], R13 ;  /* 0x0000380d1c00b986 */ /* 0x0007e2000c10110e */
[----:B------:R-:W-:Y:S01]  /*dba0*/  ISETP.LT.OR P3, PT, R41, 0x41, !P1 ;  /* 0x000000412900780c */ /* 0x000fe20004f61670 */
[----:B------:R-:W-:Y:S01]  /*dbb0*/  FMUL R0, R0, UR20 ;  /* 0x0000001400007c20 */ /* 0x000fe20008400000 */
[----:B0-----:R-:W-:Y:S01]  /*dbc0*/  F2FP.SATFINITE.E5M2.F32.PACK_AB_MERGE_C R11, RZ, R6, RZ ;  /* 0x00000006ff0b723e */ /* 0x001fe200048060ff */
[----:B------:R-:W2:Y:S01]  /*dbd0*/  LDL.LU R224, [R1+0x1c] ;  /* 0x00001c0001e07983 */ /* 0x000ea20000300800 */
[----:B------:R-:W-:-:S03]  /*dbe0*/  F2FP.SATFINITE.E5M2.F32.PACK_AB_MERGE_C R5, RZ, R5, RZ ;  /* 0x00000005ff05723e */ /* 0x000fc600048060ff */
[----:B------:R0:W-:Y:S01]  /*dbf0*/  @!P2 STG.E.U8 desc[UR14][R28.64+0x39], R7 ;  /* 0x000039071c00a986 */ /* 0x0001e2000c10110e */
[----:B-1----:R-:W-:Y:S01]  /*dc00*/  F2FP.SATFINITE.E5M2.F32.PACK_AB_MERGE_C R9, RZ, R4, RZ ;  /* 0x00000004ff09723e */ /* 0x002fe200048060ff */
[----:B------:R-:W-:Y:S01]  /*dc10*/  FMUL R4, R226, UR20 ;  /* 0x00000014e2047c20 */ /* 0x000fe20008400000 */
[----:B------:R-:W-:Y:S01]  /*dc20*/  ISETP.LT.OR P2, PT, R41, 0x42, !P1 ;  /* 0x000000422900780c */ /* 0x000fe20004f41670 */
[----:B------:R-:W-:Y:S01]  /*dc30*/  @!P5 STG.E.U8 desc[UR14][R30.64+0x38], R11 ;  /* 0x0000380b1e00d986 */ /* 0x000fe2000c10110e */
[----:B---3--:R-:W-:Y:S01]  /*dc40*/  F2FP.SATFINITE.E5M2.F32.PACK_AB_MERGE_C R13, RZ, R2, RZ ;  /* 0x00000002ff0d723e */ /* 0x008fe200048060ff */
[----:B----4-:R-:W-:Y:S01]  /*dc50*/  FMUL R2, R225, UR20 ;  /* 0x00000014e1027c20 */ /* 0x010fe20008400000 */
[----:B------:R-:W-:Y:S01]  /*dc60*/  ISETP.LT.OR P5, PT, R41, 0x41, !P0 ;  /* 0x000000412900780c */ /* 0x000fe200047a1670 */
[----:B------:R-:W3:Y:S01]  /*dc70*/  LDL.LU R225, [R1+0x20] ;  /* 0x0000200001e17983 */ /* 0x000ee20000300800 */
[----:B0-----:R-:W-:Y:S01]  /*dc80*/  F2FP.SATFINITE.E5M2.F32.PACK_AB_MERGE_C R7, RZ, R3, RZ ;  /* 0x00000003ff07723e */ /* 0x001fe200048060ff */
[----:B------:R-:W-:-:S02]  /*dc90*/  FMUL R3, R227, UR20 ;  /* 0x00000014e3037c20 */ /* 0x000fc40008400000 */
[----:B------:R0:W-:Y:S01]  /*dca0*/  @!P6 STG.E.U8 desc[UR14][R30.64+0x39], R5 ;  /* 0x000039051e00e986 */ /* 0x0001e2000c10110e */
[----:B------:R-:W-:-:S03]  /*dcb0*/  ISETP.LT.OR P6, PT, R41, 0x42, !P0 ;  /* 0x000000422900780c */ /* 0x000fc600047c1670 */
[----:B------:R-:W4:Y:S04]  /*dcc0*/  LDL.LU R227, [R1+0x24] ;  /* 0x0000240001e37983 */ /* 0x000f280000300800 */
[----:B------:R-:W4:Y:S04]  /*dcd0*/  LDL.LU R226, [R1+0x28] ;  /* 0x0000280001e27983 */ /* 0x000f280000300800 */
[----:B------:R-:W-:Y:S01]  /*dce0*/  @!P3 STG.E.U8 desc[UR14][R28.64+0x40], R9 ;  /* 0x000040091c00b986 */ /* 0x000fe2000c10110e */
[C---:B------:R-:W-:Y:S02]  /*dcf0*/  ISETP.LT.OR P3, PT, R41.reuse, 0x49, !P1 ;  /* 0x000000492900780c */ /* 0x040fe40004f61670 */
[----:B0-----:R-:W-:Y:S01]  /*dd00*/  F2FP.SATFINITE.E5M2.F32.PACK_AB_MERGE_C R5, RZ, R0, RZ ;  /* 0x00000000ff05723e */ /* 0x001fe200048060ff */
[----:B------:R0:W-:Y:S01]  /*dd10*/  @!P2 STG.E.U8 desc[UR14][R28.64+0x41], R7 ;  /* 0x000041071c00a986 */ /* 0x0001e2000c10110e */
[----:B------:R-:W-:-:S03]  /*dd20*/  ISETP.LT.OR P2, PT, R41, 0x4a, !P1 ;  /* 0x0000004a2900780c */ /* 0x000fc60004f41670 */
[----:B------:R-:W-:Y:S01]  /*dd30*/  @!P5 STG.E.U8 desc[UR14][R30.64+0x40], R13 ;  /* 0x0000400d1e00d986 */ /* 0x000fe2000c10110e */
[----:B------:R-:W-:-:S03]  /*dd40*/  ISETP.LT.OR P5, PT, R41, 0x49, !P0 ;  /* 0x000000492900780c */ /* 0x000fc600047a1670 */
[----:B------:R1:W-:Y:S01]  /*dd50*/  @!P6 STG.E.U8 desc[UR14][R30.64+0x41], R5 ;  /* 0x000041051e00e986 */ /* 0x0003e2000c10110e */
[----:B0-----:R-:W-:Y:S02]  /*dd60*/  F2FP.SATFINITE.E5M2.F32.PACK_AB_MERGE_C R7, RZ, R2, RZ ;  /* 0x00000002ff07723e */ /* 0x001fe400048060ff */
[----:B------:R-:W-:-:S03]  /*dd70*/  ISETP.LT.OR P6, PT, R41, 0x4a, !P0 ;  /* 0x0000004a2900780c */ /* 0x000fc600047c1670 */
[----:B------:R0:W-:Y:S01]  /*dd80*/  @!P3 STG.E.U8 desc[UR14][R28.64+0x48], R7 ;  /* 0x000048071c00b986 */ /* 0x0001e2000c10110e */
[----:B------:R-:W-:Y:S02]  /*dd90*/  ISETP.LT.OR P3, PT, R41, 0x51, !P1 ;  /* 0x000000512900780c */ /* 0x000fe40004f61670 */
[----:B------:R-:W-:Y:S02]  /*dda0*/  F2FP.SATFINITE.E5M2.F32.PACK_AB_MERGE_C R9, RZ, R3, RZ ;  /* 0x00000003ff09723e */ /* 0x000fe400048060ff */
[----:B------:R-:W-:-:S03]  /*ddb0*/  F2FP.SATFINITE.E5M2.F32.PACK_AB_MERGE_C R11, RZ, R4, RZ ;  /* 0x00000004ff0b723e */ /* 0x000fc600048060ff */
[----:B------:R0:W-:Y:S04]  /*ddc0*/  @!P2 STG.E.U8 desc[UR14][R28.64+0x49], R9 ;  /* 0x000049091c00a986 */ /* 0x0001e8000c10110e */
[----:B------:R-:W-:Y:S01]  /*ddd0*/  @!P5 STG.E.U8 desc[UR14][R30.64+0x48], R11 ;  /* 0x0000480b1e00d986 */ /* 0x000fe2000c10110e */
[----:B--2---:R-:W-:Y:S01]  /*dde0*/  FMUL R2, R221, UR20 ;  /* 0x00000014dd027c20 */ /* 0x004fe20008400000 */
[----:B------:R-:W-:Y:S02]  /*ddf0*/  FMUL R0, R220, UR20 ;  /* 0x00000014dc007c20 */ /* 0x000fe40008400000 */
[----:B------:R-:W2:Y:S04]  /*de00*/  LDL.LU R220, [R1+0x2c] ;  /* 0x00002c0001dc7983 */ /* 0x000ea80000300800 */
[----:B------:R-:W2:Y:S01]  /*de10*/  LDL.LU R221, [R1+0x30] ;  /* 0x0000300001dd7983 */ /* 0x000ea20000300800 */
[----:B-1----:R-:W-:Y:S01]  /*de20*/  F2FP.SATFINITE.E5M2.F32.PACK_AB_MERGE_C R5, RZ, R0, RZ ;  /* 0x00000000ff05723e */ /* 0x002fe200048060ff */
[----:B------:R-:W-:Y:S01]  /*de30*/  FMUL R0, R222, UR20 ;  /* 0x00000014de007c20 */ /* 0x000fe20008400000 */
[----:B------:R-:W-:Y:S01]  /*de40*/  FMUL R3, R223, UR20 ;  /* 0x00000014df037c20 */ /* 0x000fe20008400000 */
[----:B0-----:R-:W-:Y:S01]  /*de50*/  F2FP.SATFINITE.E5M2.F32.PACK_AB_MERGE_C R7, RZ, R2, RZ ;  /* 0x00000002ff07723e */ /* 0x001fe200048060ff */
[----:B------:R-:W2:Y:S02]  /*de60*/  LDL.LU R223, [R1+0x34] ;  /* 0x0000340001df7983 */ /* 0x000ea40000300800 */
[----:B------:R-:W-:-:S02]  /*de70*/  F2FP.SATFINITE.E5M2.F32.PACK_AB_MERGE_C R13, RZ, R0, RZ ;  /* 0x00000000ff0d723e */ /* 0x000fc400048060ff */
[----:B------:R-:W2:Y:S01]  /*de80*/  LDL.LU R222, [R1+0x38] ;  /* 0x0000380001de7983 */ /* 0x000ea20000300800 */
[----:B------:R-:W-:Y:S01]  /*de90*/  F2FP.SATFINITE.E5M2.F32.PACK_AB_MERGE_C R9, RZ, R3, RZ ;  /* 0x00000003ff09723e */ /* 0x000fe200048060ff */
[----:B------:R-:W-:Y:S02]  /*dea0*/  FMUL R2, R224, UR20 ;  /* 0x00000014e0027c20 */ /* 0x000fe40008400000 */
[----:B------:R-:W2:Y:S04]  /*deb0*/  LDL.LU R224, [R1+0x3c] ;  /* 0x00003c0001e07983 */ /* 0x000ea80000300800 */
[----:B------:R-:W-:Y:S01]  /*dec0*/  @!P6 STG.E.U8 desc[UR14][R30.64+0x49], R5 ;  /* 0x000049051e00e986 */ /* 0x000fe2000c10110e */
[----:B---3--:R-:W-:-:S03]  /*ded0*/  FMUL R0, R225, UR20 ;  /* 0x00000014e1007c20 */ /* 0x008fc60008400000 */
[----:B------:R0:W-:Y:S04]  /*dee0*/  @!P3 STG.E.U8 desc[UR14][R28.64+0x50], R7 ;  /* 0x000050071c00b986 */ /* 0x0001e8000c10110e */
[----:B------:R-:W3:Y:S01]  /*def0*/  LDL.LU R225, [R1+0x40] ;  /* 0x0000400001e17983 */ /* 0x000ee20000300800 */
[----:B----4-:R-:W-:-:S03]  /*df00*/  FMUL R3, R227, UR20 ;  /* 0x00000014e3037c20 */ /* 0x010fc60008400000 */
[----:B------:R-:W4:Y:S01]  /*df10*/  LDL.LU R227, [R1+0x44] ;  /* 0x0000440001e37983 */ /* 0x000f220000300800 */
[----:B0-----:R-:W-:Y:S01]  /*df20*/  F2FP.SATFINITE.E5M2.F32.PACK_AB_MERGE_C R7, RZ, R0, RZ ;  /* 0x00000000ff07723e */ /* 0x001fe200048060ff */
[----:B------:R-:W-:Y:S02]  /*df30*/  FMUL R0, R226, UR20 ;  /* 0x00000014e2007c20 */ /* 0x000fe40008400000 */
[----:B------:R-:W4:Y:S01]  /*df40*/  LDL.LU R226, [R1+0x48] ;  /* 0x0000480001e27983 */ /* 0x000f220000300800 */
[C---:B------:R-:W-:Y:S02]  /*df50*/  ISETP.LT.OR P2, PT, R41.reuse, 0x52, !P1 ;  /* 0x000000522900780c */ /* 0x040fe40004f41670 */
[C---:B------:R-:W-:Y:S01]  /*df60*/  ISETP.LT.OR P6, PT, R41.reuse, 0x52, !P0 ;  /* 0x000000522900780c */ /* 0x040fe200047c1670 */
[----:B------:R-:W4:Y:S01]  /*df70*/  LDL.LU R218, [R1+0x4c] ;  /* 0x00004c0001da7983 */ /* 0x000f220000300800 */
[----:B------:R-:W-:Y:S02]  /*df80*/  F2FP.SATFINITE.E5M2.F32.PACK_AB_MERGE_C R5, RZ, R2, RZ ;  /* 0x00000002ff05723e */ /* 0x000fe400048060ff */
[----:B------:R-:W-:-:S02]  /*df90*/  ISETP.LT.OR P5, PT, R41, 0x51, !P0 ;  /* 0x000000512900780c */ /* 0x000fc400047a1670 */
[----:B------:R-:W-:Y:S02]  /*dfa0*/  F2FP.SATFINITE.E5M2.F32.PACK_AB_MERGE_C R11, RZ, R0, RZ ;  /* 0x00000000ff0b723e */ /* 0x000fe400048060ff */
[----:B------:R-:W-:-:S03]  /*dfb0*/  ISETP.LT.OR P3, PT, R41, 0x59, !P1 ;  /* 0x000000592900780c */ /* 0x000fc60004f61670 */
[----:B------:R0:W-:Y:S01]  /*dfc0*/  @!P2 STG.E.U8 desc[UR14][R28.64+0x51], R9 ;  /* 0x000051091c00a986 */ /* 0x0001e2000c10110e */
[----:B------:R-:W-:-:S03]  /*dfd0*/  ISETP.LT.OR P2, PT, R41, 0x5a, !P1 ;  /* 0x0000005a2900780c */ /* 0x000fc60004f41670 */
[----:B------:R1:W-:Y:S01]  /*dfe0*/  @!P6 STG.E.U8 desc[UR14][R30.64+0x51], R5 ;  /* 0x000051051e00e986 */ /* 0x0003e2000c10110e */
[----:B------:R-:W-:-:S03]  /*dff0*/  ISETP.LT.OR P6, PT, R41, 0x5a, !P0 ;  /* 0x0000005a2900780c */ /* 0x000fc600047c1670 */
[----:B------:R-:W-:Y:S01]  /*e000*/  @!P5 STG.E.U8 desc[UR14][R30.64+0x50], R13 ;  /* 0x0000500d1e00d986 */ /* 0x000fe2000c10110e */
[----:B0-----:R-:W-:-:S03]  /*e010*/  F2FP.SATFINITE.E5M2.F32.PACK_AB_MERGE_C R9, RZ, R3, RZ ;  /* 0x00000003ff09723e */ /* 0x001fc600048060ff */
[----:B------:R0:W-:Y:S04]  /*e020*/  @!P3 STG.E.U8 desc[UR14][R28.64+0x58], R7 ;  /* 0x000058071c00b986 */ /* 0x0001e8000c10110e */
[----:B------:R0:W-:Y:S01]  /*e030*/  @!P2 STG.E.U8 desc[UR14][R28.64+0x59], R9 ;  /* 0x000059091c00a986 */ /* 0x0001e2000c10110e */
[----:B--2---:R-:W-:-:S03]  /*e040*/  FMUL R0, R220, UR20 ;  /* 0x00000014dc007c20 */ /* 0x004fc60008400000 */
[----:B------:R-:W2:Y:S01]  /*e050*/  LDL.LU R220, [R1+0x50] ;  /* 0x0000500001dc7983 */ /* 0x000ea20000300800 */
[----:B------:R-:W-:-:S03]  /*e060*/  FMUL R2, R221, UR20 ;  /* 0x00000014dd027c20 */ /* 0x000fc60008400000 */
[----:B------:R-:W2:Y:S01]  /*e070*/  LDL.LU R221, [R1+0x54] ;  /* 0x0000540001dd7983 */ /* 0x000ea20000300800 */
[----:B-1----:R-:W-:Y:S01]  /*e080*/  F2FP.SATFINITE.E5M2.F32.PACK_AB_MERGE_C R5, RZ, R0, RZ ;  /* 0x00000000ff05723e */ /* 0x002fe200048060ff */
[----:B------:R-:W-:Y:S02]  /*e090*/  FMUL R3, R223, UR20 ;  /* 0x00000014df037c20 */ /* 0x000fe40008400000 */
[----:B------:R-:W2:Y:S01]  /*e0a0*/  LDL.LU R223, [R1+0x58] ;  /* 0x0000580001df7983 */ /* 0x000ea20000300800 */
[----:B0-----:R-:W-:Y:S01]  /*e0b0*/  F2FP.SATFINITE.E5M2.F32.PACK_AB_MERGE_C R7, RZ, R2, RZ ;  /* 0x00000002ff07723e */ /* 0x001fe200048060ff */
[----:B------:R-:W-:Y:S01]  /*e0c0*/  FMUL R4, R222, UR20 ;  /* 0x00000014de047c20 */ /* 0x000fe20008400000 */
[----:B------:R-:W-:Y:S01]  /*e0d0*/  F2FP.SATFINITE.E5M2.F32.PACK_AB_MERGE_C R9, RZ, R3, RZ ;  /* 0x00000003ff09723e */ /* 0x000fe200048060ff */
[----:B------:R-:W2:Y:S01]  /*e0e0*/  LDL.LU R222, [R1+0x5c] ;  /* 0x00005c0001de7983 */ /* 0x000ea20000300800 */
[----:B------:R-:W-:-:S03]  /*e0f0*/  FMUL R0, R224, UR20 ;  /* 0x00000014e0007c20 */ /* 0x000fc60008400000 */
[----:B------:R0:W-:Y:S04]  /*e100*/  @!P6 STG.E.U8 desc[UR14][R30.64+0x59], R5 ;  /* 0x000059051e00e986 */ /* 0x0001e8000c10110e */
[----:B------:R-:W2:Y:S01]  /*e110*/  LDL.LU R224, [R1+0x60] ;  /* 0x0000600001e07983 */ /* 0x000ea20000300800 */
[----:B0-----:R-:W-:Y:S01]  /*e120*/  F2FP.SATFINITE.E5M2.F32.PACK_AB_MERGE_C R5, RZ, R0, RZ ;  /* 0x00000000ff05723e */ /* 0x001fe200048060ff */
[----:B---3--:R-:W-:Y:S02]  /*e130*/  FMUL R2, R225, UR20 ;  /* 0x00000014e1027c20 */ /* 0x008fe40008400000 */
[----:B------:R-:W3:Y:S01]  /*e140*/  LDL.LU R225, [R1+0x64] ;  /* 0x0000640001e17983 */ /* 0x000ee20000300800 */
[----:B----4-:R-:W-:-:S03]  /*e150*/  FMUL R3, R227, UR20 ;  /* 0x00000014e3037c20 */ /* 0x010fc60008400000 */
[----:B------:R-:W4:Y:S01]  /*e160*/  LDL.LU R227, [R1+0x68] ;  /* 0x0000680001e37983 */ /* 0x000f220000300800 */
[----:B------:R-:W-:-:S03]  /*e170*/  FMUL R0, R226, UR20 ;  /* 0x00000014e2007c20 */ /* 0x000fc60008400000 */
[----:B------:R-:W4:Y:S01]  /*e180*/  LDL.LU R226, [R1+0x6c] ;  /* 0x00006c0001e27983 */ /* 0x000f220000300800 */
[C---:B------:R-:W-:Y:S02]  /*e190*/  ISETP.LT.OR P5, PT, R41.reuse, 0x59, !P0 ;  /* 0x000000592900780c */ /* 0x040fe400047a1670 */
[C---:B------:R-:W-:Y:S02]  /*e1a0*/  ISETP.LT.OR P2, PT, R41.reuse, 0x62, !P1 ;  /* 0x000000622900780c */ /* 0x040fe40004f41670 */
[C---:B------:R-:W-:Y:S02]  /*e1b0*/  ISETP.LT.OR P3, PT, R41.reuse, 0x61, !P1 ;  /* 0x000000612900780c */ /* 0x040fe40004f61670 */
[----:B------:R-:W-:-:S07]  /*e1c0*/  ISETP.LT.OR P6, PT, R41, 0x62, !P0 ;  /* 0x000000622900780c */ /* 0x000fce00047c1670 */
[----:B------:R-:W-:Y:S01]  /*e1d0*/  @!P5 STG.E.U8 desc[UR14][R30.64+0x58], R11 ;  /* 0x0000580b1e00d986 */ /* 0x000fe2000c10110e */
[----:B------:R-:W-:-:S03]  /*e1e0*/  ISETP.LT.OR P5, PT, R41, 0x61, !P0 ;  /* 0x000000612900780c */ /* 0x000fc600047a1670 */
[----:B------:R0:W-:Y:S01]  /*e1f0*/  @!P2 STG.E.U8 desc[UR14][R28.64+0x61], R9 ;  /* 0x000061091c00a986 */ /* 0x0001e2000c10110e */
[----:B------:R-:W-:-:S03]  /*e200*/  ISETP.LT.OR P2, PT, R41, 0x6a, !P1 ;  /* 0x0000006a2900780c */ /* 0x000fc60004f41670 */
[----:B------:R1:W-:Y:S01]  /*e210*/  @!P3 STG.E.U8 desc[UR14][R28.64+0x60], R7 ;  /* 0x000060071c00b986 */ /* 0x0003e2000c10110e */
[----:B------:R-:W-:Y:S02]  /*e220*/  ISETP.LT.OR P3, PT, R41, 0x69, !P1 ;  /* 0x000000692900780c */ /* 0x000fe40004f61670 */
[----:B------:R-:W-:Y:S01]  /*e230*/  F2FP.SATFINITE.E5M2.F32.PACK_AB_MERGE_C R13, RZ, R4, RZ ;  /* 0x00000004ff0d723e */ /* 0x000fe200048060ff */
[----:B------:R1:W-:Y:S01]  /*e240*/  @!P6 STG.E.U8 desc[UR14][R30.64+0x61], R5 ;  /* 0x000061051e00e986 */ /* 0x0003e2000c10110e */
[----:B0-----:R-:W-:-:S03]  /*e250*/  F2FP.SATFINITE.E5M2.F32.PACK_AB_MERGE_C R9, RZ, R3, RZ ;  /* 0x00000003ff09723e */ /* 0x001fc600048060ff */
[----:B------:R-:W-:Y:S01]  /*e260*/  @!P5 STG.E.U8 desc[UR14][R30.64+0x60], R13 ;  /* 0x0000600d1e00d986 */ /* 0x000fe2000c10110e */
[----:B-1----:R-:W-:-:S03]  /*e270*/  F2FP.SATFINITE.E5M2.F32.PACK_AB_MERGE_C R7, RZ, R2, RZ ;  /* 0x00000002ff07723e */ /* 0x002fc600048060ff */
[----:B------:R-:W-:Y:S01]  /*e280*/  @!P2 STG.E.U8 desc[UR14][R28.64+0x69], R9 ;  /* 0x000069091c00a986 */ /* 0x000fe2000c10110e */
[C---:B------:R-:W-:Y:S02]  /*e290*/  ISETP.LT.OR P5, PT, R41.reuse, 0x69, !P0 ;  /* 0x000000692900780c */ /* 0x040fe400047a1670 */
[C---:B------:R-:W-:Y:S01]  /*e2a0*/  ISETP.LT.OR P6, PT, R41.reuse, 0x6a, !P0 ;  /* 0x0000006a2900780c */ /* 0x040fe200047c1670 */
[----:B------:R0:W-:Y:S01]  /*e2b0*/  @!P3 STG.E.U8 desc[UR14][R28.64+0x68], R7 ;  /* 0x000068071c00b986 */ /* 0x0001e2000c10110e */
[C---:B------:R-:W-:Y:S01]  /*e2c0*/  ISETP.LT.OR P2, PT, R41.reuse, 0x72, !P1 ;  /* 0x000000722900780c */ /* 0x040fe20004f41670 */
[----:B------:R-:W-:Y:S01]  /*e2d0*/  FMUL R2, R218, UR20 ;  /* 0x00000014da027c20 */ /* 0x000fe20008400000 */
[----:B------:R-:W-:Y:S02]  /*e2e0*/  ISETP.LT.OR P3, PT, R41, 0x71, !P1 ;  /* 0x000000712900780c */ /* 0x000fe40004f61670 */
[----:B------:R-:W-:Y:S02]  /*e2f0*/  F2FP.SATFINITE.E5M2.F32.PACK_AB_MERGE_C R11, RZ, R0, RZ ;  /* 0x00000000ff0b723e */ /* 0x000fe400048060ff */
[----:B------:R-:W-:-:S03]  /*e300*/  F2FP.SATFINITE.E5M2.F32.PACK_AB_MERGE_C R5, RZ, R2, RZ ;  /* 0x00000002ff05723e */ /* 0x000fc600048060ff */
[----:B------:R-:W-:Y:S01]  /*e310*/  @!P5 STG.E.U8 desc[UR14][R30.64+0x68], R11 ;  /* 0x0000680b1e00d986 */ /* 0x000fe2000c10110e */
[----:B------:R-:W-:-:S03]  /*e320*/  ISETP.LT.OR P5, PT, R41, 0x71, !P0 ;  /* 0x000000712900780c */ /* 0x000fc600047a1670 */
[----:B------:R-:W-:Y:S01]  /*e330*/  @!P6 STG.E.U8 desc[UR14][R30.64+0x69], R5 ;  /* 0x000069051e00e986 */ /* 0x000fe2000c10110e */
[----:B------:R-:W-:Y:S01]  /*e340*/  ISETP.LT.OR P6, PT, R41, 0x72, !P0 ;  /* 0x000000722900780c */ /* 0x000fe200047c1670 */
[----:B--2---:R-:W-:Y:S01]  /*e350*/  FMUL R0, R220, UR20 ;  /* 0x00000014dc007c20 */ /* 0x004fe20008400000 */
[----:B------:R-:W-:-:S04]  /*e360*/  FMUL R3, R221, UR20 ;  /* 0x00000014dd037c20 */ /* 0x000fc80008400000 */
[----:B0-----:R-:W-:Y:S02]  /*e370*/  F2FP.SATFINITE.E5M2.F32.PACK_AB_MERGE_C R7, RZ, R0, RZ ;  /* 0x00000000ff07723e */ /* 0x001fe400048060ff */
[----:B------:R-:W-:Y:S01]  /*e380*/  F2FP.SATFINITE.E5M2.F32.PACK_AB_MERGE_C R9, RZ, R3, RZ ;  /* 0x00000003ff09723e */ /* 0x000fe200048060ff */
[----:B------:R-:W-:Y:S02]  /*e390*/  FMUL R0, R223, UR20 ;  /* 0x00000014df007c20 */ /* 0x000fe40008400000 */
[----:B------:R0:W-:Y:S01]  /*e3a0*/  @!P3 STG.E.U8 desc[UR14][R28.64+0x70], R7 ;  /* 0x000070071c00b986 */ /* 0x0001e2000c10110e */
[----:B------:R-:W-:-:S03]  /*e3b0*/  ISETP.LT.OR P3, PT, R41, 0x79, !P0 ;  /* 0x000000792900780c */ /* 0x000fc60004761670 */
[----:B------:R1:W-:Y:S01]  /*e3c0*/  @!P2 STG.E.U8 desc[UR14][R28.64+0x71], R9 ;  /* 0x000071091c00a986 */ /* 0x0003e2000c10110e */
[C---:B------:R-:W-:Y:S02]  /*e3d0*/  ISETP.LT.OR P2, PT, R41.reuse, 0x79, !P1 ;  /* 0x000000792900780c */ /* 0x040fe40004f41670 */
[C---:B------:R-:W-:Y:S02]  /*e3e0*/  ISETP.LT.OR P1, PT, R41.reuse, 0x7a, !P1 ;  /* 0x0000007a2900780c */ /* 0x040fe40004f21670 */
[----:B------:R-:W-:Y:S01]  /*e3f0*/  F2FP.SATFINITE.E5M2.F32.PACK_AB_MERGE_C R13, RZ, R0, RZ ;  /* 0x00000000ff0d723e */ /* 0x000fe200048060ff */
[----:B------:R-:W-:Y:S01]  /*e400*/  FMUL R0, R222, UR20 ;  /* 0x00000014de007c20 */ /* 0x000fe20008400000 */
[----:B------:R-:W-:Y:S01]  /*e410*/  ISETP.LT.OR P0, PT, R41, 0x7a, !P0 ;  /* 0x0000007a2900780c */ /* 0x000fe20004701670 */
[----:B------:R-:W-:-:S03]  /*e420*/  FMUL R2, R224, UR20 ;  /* 0x00000014e0027c20 */ /* 0x000fc60008400000 */
[----:B0-----:R-:W-:Y:S02]  /*e430*/  F2FP.SATFINITE.E5M2.F32.PACK_AB_MERGE_C R7, RZ, R0, RZ ;  /* 0x00000000ff07723e */ /* 0x001fe400048060ff */
[----:B-1----:R-:W-:Y:S01]  /*e440*/  F2FP.SATFINITE.E5M2.F32.PACK_AB_MERGE_C R9, RZ, R2, RZ ;  /* 0x00000002ff09723e */ /* 0x002fe200048060ff */
[----:B---3--:R-:W-:Y:S01]  /*e450*/  FMUL R3, R225, UR20 ;  /* 0x00000014e1037c20 */ /* 0x008fe20008400000 */
[----:B----4-:R-:W-:Y:S01]  /*e460*/  FMUL R4, R227, UR20 ;  /* 0x00000014e3047c20 */ /* 0x010fe20008400000 */
[----:B------:R-:W-:-:S03]  /*e470*/  FMUL R5, R226, UR20 ;  /* 0x00000014e2057c20 */ /* 0x000fc60008400000 */
[----:B------:R-:W-:Y:S02]  /*e480*/  F2FP.SATFINITE.E5M2.F32.PACK_AB_MERGE_C R3, RZ, R3, RZ ;  /* 0x00000003ff03723e */ /* 0x000fe400048060ff */
[----:B------:R-:W-:Y:S02]  /*e490*/  F2FP.SATFINITE.E5M2.F32.PACK_AB_MERGE_C R11, RZ, R4, RZ ;  /* 0x00000004ff0b723e */ /* 0x000fe400048060ff */
[----:B------:R-:W-:Y:S01]  /*e4a0*/  F2FP.SATFINITE.E5M2.F32.PACK_AB_MERGE_C R5, RZ, R5, RZ ;  /* 0x00000005ff05723e */ /* 0x000fe200048060ff */
[----:B------:R0:W-:Y:S04]  /*e4b0*/  @!P5 STG.E.U8 desc[UR14][R30.64+0x70], R13 ;  /* 0x0000700d1e00d986 */ /* 0x0001e8000c10110e */
[----:B------:R0:W-:Y:S04]  /*e4c0*/  @!P6 STG.E.U8 desc[UR14][R30.64+0x71], R7 ;  /* 0x000071071e00e986 */ /* 0x0001e8000c10110e */
[----:B------:R0:W-:Y:S04]  /*e4d0*/  @!P2 STG.E.U8 desc[UR14][R28.64+0x78], R9 ;  /* 0x000078091c00a986 */ /* 0x0001e8000c10110e */
[----:B------:R0:W-:Y:S04]  /*e4e0*/  @!P1 STG.E.U8 desc[UR14][R28.64+0x79], R3 ;  /* 0x000079031c009986 */ /* 0x0001e8000c10110e */
[----:B------:R0:W-:Y:S04]  /*e4f0*/  @!P3 STG.E.U8 desc[UR14][R30.64+0x78], R11 ;  /* 0x0000780b1e00b986 */ /* 0x0001e8000c10110e */
[----:B------:R0:W-:Y:S02]  /*e500*/  @!P0 STG.E.U8 desc[UR14][R30.64+0x79], R5 ;  /* 0x000079051e008986 */ /* 0x0001e4000c10110e */
.L_x_289:
[----:B------:R-:W-:Y:S05]  /*e510*/  BSYNC B0 ;  /* 0x0000000000007941 */ /* 0x000fea0003800000 */
.L_x_31:
[----:B0----5:R-:W2:Y:S04]  /*e520*/  LDL.LU R3, [R1+0x70] ;  /* 0x0000700001037983 */ /* 0x021ea80000300800 */
[----:B------:R-:W2:Y:S01]  /*e530*/  LDL.LU R2, [R1+0x74] ;  /* 0x0000740001027983 */ /* 0x000ea20000300800 */
[----:B------:R-:W-:Y:S01]  /*e540*/  ULDC UR6, c[0x0][0xc] ;  /* 0x0000030000067ab9 */ /* 0x000fe20000000800 */
[----:B------:R-:W-:Y:S01]  /*e550*/  ULDC UR7, c[0x0][0x10] ;  /* 0x0000040000077ab9 */ /* 0x000fe20000000800 */
[----:B------:R-:W2:Y:S01]  /*e560*/  LDC R5, c[0x0][0x14] ;  /* 0x00000500ff057b82 */ /* 0x000ea20000000800 */
[----:B------:R-:W-:Y:S01]  /*e570*/  UIMAD.WIDE.U32 UR6, UR6, UR7, URZ ;  /* 0x00000007060672a5 */ /* 0x000fe2000f8e003f */
[----:B------:R-:W-:Y:S01]  /*e580*/  PRMT R0, RZ, 0x7610, R0 ;  /* 0x00007610ff007816 */ /* 0x000fe20000000000 */
[----:B------:R-:W-:-:S04]  /*e590*/  UMOV UR12, 0xffffffff ;  /* 0xffffffff000c7882 */ /* 0x000fc80000000000 */
[----:B--2---:R-:W-:-:S04]  /*e5a0*/  IMAD.WIDE.U32 R2, R5, UR6, R2 ;  /* 0x0000000605027c25 */ /* 0x004fc8000f8e0002 */
[----:B------:R-:W-:Y:S01]  /*e5b0*/  IMAD R5, R5, UR7, RZ ;  /* 0x0000000705057c24 */ /* 0x000fe2000f8e02ff */
[----:B------:R-:W-:Y:S01]  /*e5c0*/  ULDC.64 UR6, c[0x0][0x650] ;  /* 0x0001940000067ab9 */ /* 0x000fe20000000a00 */
[----:B------:R-:W-:Y:S01]  /*e5d0*/  IMAD.MOV.U32 R19, RZ, RZ, R2 ;  /* 0x000000ffff137224 */ /* 0x000fe200078e0002 */
[----:B------:R-:W-:Y:S01]  /*e5e0*/  ISETP.GE.U32.AND P0, PT, R2, UR6, PT ;  /* 0x0000000602007c0c */ /* 0x000fe2000bf06070 */
[----:B------:R-:W-:Y:S02]  /*e5f0*/  IMAD.IADD R22, R3, 0x1, R5 ;  /* 0x0000000103167824 */ /* 0x000fe400078e0205 */
[----:B------:R-:W-:-:S03]  /*e600*/  IMAD.MOV.U32 R2, RZ, RZ, -0x1 ;  /* 0xffffffffff027424 */ /* 0x000fc600078e00ff */
[----:B------:R0:W-:Y:S01]  /*e610*/  STL [R1+0x70], R22 ;  /* 0x0000701601007387 */ /* 0x0001e20000100800 */
[----:B------:R-:W-:-:S03]  /*e620*/  ISETP.GE.U32.AND.EX P0, PT, R22, UR7, PT, P0 ;  /* 0x0000000716007c0c */ /* 0x000fc6000bf06100 */
[----:B------:R0:W-:Y:S04]  /*e630*/  STL [R1+0x74], R19 ;  /* 0x0000741301007387 */ /* 0x0001e80000100800 */
[----:B------:R0:W-:Y:S06]  /*e640*/  STL [R1+0x78], R2 ;  /* 0x0000780201007387 */ /* 0x0001ec0000100800 */
[----:B------:R-:W-:Y:S05]  /*e650*/  @P0 BRA `(.L_x_290) ;  /* 0x00000004006c0947 */ /* 0x000fea0003800000 */
[----:B------:R-:W2:Y:S01]  /*e660*/  S2R R14, SR_CTAID.X ;  /* 0x00000000000e7919 */ /* 0x000ea20000002500 */
[----:B------:R-:W5:Y:S01]  /*e670*/  LDC.64 R8, c[0x0][0x628] ;  /* 0x00018a00ff087b82 */ /* 0x000f620000000a00 */
[----:B------:R-:W-:Y:S01]  /*e680*/  ULDC UR6, c[0x0][0x150] ;  /* 0x0000540000067ab9 */ /* 0x000fe20000000800 */
[----:B------:R-:W-:Y:S01]  /*e690*/  IMAD.MOV.U32 R6, RZ, RZ, R19 ;  /* 0x000000ffff067224 */ /* 0x000fe200078e0013 */
[----:B------:R-:W0:Y:S01]  /*e6a0*/  S2R R16, SR_CTAID.Y ;  /* 0x0000000000107919 */ /* 0x000e220000002600 */
[----:B------:R-:W-:-:S04]  /*e6b0*/  IMAD.MOV.U32 R7, RZ, RZ, R22 ;  /* 0x000000ffff077224 */ /* 0x000fc800078e0016 */
[----:B------:R-:W0:Y:S08]  /*e6c0*/  LDC R17, c[0x0][0x144] ;  /* 0x00005100ff117b82 */ /* 0x000e300000000800 */
[----:B------:R-:W0:Y:S08]  /*e6d0*/  LDC R10, c[0x0][0x630] ;  /* 0x00018c00ff0a7b82 */ /* 0x000e300000000800 */
[----:B------:R-:W0:Y:S01]  /*e6e0*/  LDC.64 R12, c[0x0][0x620] ;  /* 0x00018800ff0c7b82 */ /* 0x000e220000000a00 */
[----:B-----5:R-:W-:-:S04]  /*e6f0*/  ISETP.NE.U32.AND P0, PT, R8, RZ, PT ;  /* 0x000000ff0800720c */ /* 0x020fc80003f05070 */
[----:B------:R-:W-:Y:S02]  /*e700*/  ISETP.NE.AND.EX P0, PT, R9, RZ, PT, P0 ;  /* 0x000000ff0900720c */ /* 0x000fe40003f05300 */
[----:B--2---:R-:W-:-:S05]  /*e710*/  I2FP.F32.U32 R0, R14 ;  /* 0x0000000e00007245 */ /* 0x004fca0000201000 */
[----:B------:R-:W-:-:S04]  /*e720*/  FMUL R0, R0, UR6 ;  /* 0x0000000600007c20 */ /* 0x000fc80008400000 */
[----:B------:R2:W0:Y:S02]  /*e730*/  F2I.U32.TRUNC.NTZ R15, R0 ;  /* 0x00000000000f7305 */ /* 0x000424000020f000 */
[----:B------:R-:W-:Y:S05]  /*e740*/  @!P0 BRA `(.L_x_291) ;  /* 0x0000000000288947 */ /* 0x000fea0003800000 */
[----:B--2---:R-:W2:Y:S02]  /*e750*/  LDC R0, c[0x0][0x634] ;  /* 0x00018d00ff007b82 */ /* 0x004ea40000000800 */
[----:B--2---:R-:W-:-:S05]  /*e760*/  IADD3 R7, P0, R19, R0, RZ ;  /* 0x0000000013077210 */ /* 0x004fca0007f1e0ff */
[----:B------:R-:W-:-:S04]  /*e770*/  IMAD.X R11, RZ, RZ, R22, P0 ;  /* 0x000000ffff0b7224 */ /* 0x000fc800000e0616 */
[----:B0-----:R-:W-:-:S04]  /*e780*/  IMAD.WIDE.U32 R2, R11, R8, RZ ;  /* 0x000000080b027225 */ /* 0x001fc800078e00ff */
[----:B------:R-:W-:-:S04]  /*e790*/  IMAD.WIDE.U32 R4, P0, R7, R9, R2 ;  /* 0x0000000907047225 */ /* 0x000fc80007800002 */
[----:B------:R-:W-:-:S04]  /*e7a0*/  IMAD.WIDE.U32 R2, R7, R8, RZ ;  /* 0x0000000807027225 */ /* 0x000fc800078e00ff */
[----:B------:R-:W-:Y:S01]  /*e7b0*/  IMAD.X R7, RZ, RZ, RZ, P0 ;  /* 0x000000ffff077224 */ /* 0x000fe200000e06ff */
[----:B------:R-:W-:Y:S01]  /*e7c0*/  IADD3 RZ, P0, R3, R4, RZ ;  /* 0x0000000403ff7210 */ /* 0x000fe20007f1e0ff */
[----:B------:R-:W-:-:S04]  /*e7d0*/  IMAD.MOV.U32 R6, RZ, RZ, R5 ;  /* 0x000000ffff067224 */ /* 0x000fc800078e0005 */
[----:B------:R-:W-:-:S08]  /*e7e0*/  IMAD.WIDE.U32.X R6, R11, R9, R6, P0 ;  /* 0x000000090b067225 */ /* 0x000fd000000e0406 */
.L_x_291:
[-CC-:B01----:R-:W-:Y:S01]  /*e7f0*/  SHF.R.U64 R24, R6, R10.reuse, R7.reuse ;  /* 0x0000000a06187219 */ /* 0x183fe20000001207 */
[----:B------:R-:W0:Y:S01]  /*e800*/  LDC.64 R20, c[0x0][0x640] ;  /* 0x00019000ff147b82 */ /* 0x000e220000000a00 */
[----:B--2---:R-:W-:Y:S01]  /*e810*/  SHF.R.U32.HI R0, RZ, R10, R7 ;  /* 0x0000000aff007219 */ /* 0x004fe20000011607 */
[----:B------:R-:W-:Y:S01]  /*e820*/  IMAD.MOV.U32 R2, RZ, RZ, R19 ;  /* 0x000000ffff027224 */ /* 0x000fe200078e0013 */
[----:B------:R-:W-:Y:S01]  /*e830*/  IADD3 R5, P0, RZ, -R24, RZ ;  /* 0x80000018ff057210 */ /* 0x000fe20007f1e0ff */
[----:B------:R-:W-:Y:S01]  /*e840*/  IMAD.MOV R15, RZ, RZ, -R15 ;  /* 0x000000ffff0f7224 */ /* 0x000fe200078e0a0f */
[----:B------:R-:W-:Y:S01]  /*e850*/  ULDC UR6, c[0x0][0x154] ;  /* 0x0000550000067ab9 */ /* 0x000fe20000000800 */
[----:B------:R-:W-:Y:S02]  /*e860*/  IMAD.MOV.U32 R7, RZ, RZ, 0x1 ;  /* 0x00000001ff077424 */ /* 0x000fe400078e00ff */
[----:B------:R-:W1:Y:S01]  /*e870*/  LDC R4, c[0x0][0x618] ;  /* 0x00018600ff047b82 */ /* 0x000e620000000800 */
[----:B------:R-:W-:-:S02]  /*e880*/  IMAD.X R3, RZ, RZ, ~R0, P0 ;  /* 0x000000ffff037224 */ /* 0x000fc400000e0e00 */
[----:B------:R-:W-:Y:S02]  /*e890*/  IMAD R15, R17, R15, R14 ;  /* 0x0000000f110f7224 */ /* 0x000fe400078e020e */
[-C--:B------:R-:W-:Y:S02]  /*e8a0*/  IMAD R0, R3, R12.reuse, RZ ;  /* 0x0000000c03007224 */ /* 0x080fe400078e02ff */
[----:B------:R-:W-:Y:S01]  /*e8b0*/  IMAD.MOV.U32 R3, RZ, RZ, R22 ;  /* 0x000000ffff037224 */ /* 0x000fe200078e0016 */
[----:B------:R-:W2:Y:S01]  /*e8c0*/  LDC R6, c[0x0][0x608] ;  /* 0x00018200ff067b82 */ /* 0x000ea20000000800 */
[----:B------:R-:W-:-:S04]  /*e8d0*/  IMAD.WIDE.U32 R2, R5, R12, R2 ;  /* 0x0000000c05027225 */ /* 0x000fc800078e0002 */
[----:B------:R-:W-:-:S03]  /*e8e0*/  IMAD R5, R5, R13, R0 ;  /* 0x0000000d05057224 */ /* 0x000fc600078e0200 */
[----:B------:R-:W5:Y:S01]  /*e8f0*/  LDC R18, c[0x0][0x658] ;  /* 0x00019600ff127b82 */ /* 0x000f620000000800 */
[----:B------:R-:W-:Y:S01]  /*e900*/  I2FP.F32.U32 R0, R16 ;  /* 0x0000001000007245 */ /* 0x000fe20000201000 */
[----:B------:R-:W-:Y:S01]  /*e910*/  IMAD.IADD R3, R3, 0x1, R5 ;  /* 0x0000000103037824 */ /* 0x000fe200078e0205 */
[----:B0-----:R-:W-:Y:S01]  /*e920*/  ISETP.NE.U32.AND P0, PT, R20, RZ, PT ;  /* 0x000000ff1400720c */ /* 0x001fe20003f05070 */
[----:B------:R-:W-:Y:S02]  /*e930*/  IMAD.MOV.U32 R5, RZ, RZ, -0x1 ;  /* 0xffffffffff057424 */ /* 0x000fe400078e00ff */
[----:B------:R-:W-:Y:S02]  /*e940*/  FMUL R0, R0, UR6 ;  /* 0x0000000600007c20 */ /* 0x000fe40008400000 */
[----:B------:R-:W0:Y:S01]  /*e950*/  LDC R13, c[0x0][0x148] ;  /* 0x00005200ff0d7b82 */ /* 0x000e220000000800 */
[----:B-1----:R-:W-:Y:S01]  /*e960*/  SHF.R.U64 R10, R2, R4, R3 ;  /* 0x00000004020a7219 */ /* 0x002fe20000001203 */
[----:B------:R1:W0:Y:S01]  /*e970*/  F2I.U32.TRUNC.NTZ R12, R0 ;  /* 0x00000000000c7305 */ /* 0x000222000020f000 */
[----:B------:R-:W-:-:S02]  /*e980*/  ISETP.NE.AND.EX P0, PT, R21, RZ, PT, P0 ;  /* 0x000000ff1500720c */ /* 0x000fc40003f05300 */
[----:B------:R-:W-:-:S03]  /*e990*/  SHF.R.U32.HI R3, RZ, R4, R3 ;  /* 0x00000004ff037219 */ /* 0x000fc60000011603 */
[----:B------:R-:W0:Y:S01]  /*e9a0*/  LDC R14, c[0x0][0x600] ;  /* 0x00018000ff0e7b82 */ /* 0x000e220000000800 */
[-CC-:B--2---:R-:W-:Y:S02]  /*e9b0*/  SHF.R.U64 R8, R10, R6.reuse, R3.reuse ;  /* 0x000000060a087219 */ /* 0x184fe40000001203 */
[----:B------:R-:W-:-:S05]  /*e9c0*/  SHF.R.U32.HI R3, RZ, R6, R3 ;  /* 0x00000006ff037219 */ /* 0x000fca0000011603 */
[----:B------:R-:W2:Y:S01]  /*e9d0*/  LDC R19, c[0x0][0x648] ;  /* 0x00019200ff137b82 */ /* 0x000ea20000000800 */
[-CC-:B-----5:R-:W-:Y:S02]  /*e9e0*/  SHF.R.U64 R11, R8, R18.reuse, R3.reuse ;  /* 0x00000012080b7219 */ /* 0x1a0fe40000001203 */
[-C--:B------:R-:W-:Y:S02]  /*e9f0*/  SHF.L.U32 R5, R5, R18.reuse, RZ ;  /* 0x0000001205057219 */ /* 0x080fe400000006ff */
[-C--:B------:R-:W-:Y:S01]  /*ea00*/  SHF.R.U32.HI R3, RZ, R18.reuse, R3 ;  /* 0x00000012ff037219 */ /* 0x080fe20000011603 */
[----:B------:R-:W-:Y:S01]  /*ea10*/  IMAD.MOV.U32 R2, RZ, RZ, R11 ;  /* 0x000000ffff027224 */ /* 0x000fe200078e000b */
[----:B------:R-:W-:Y:S01]  /*ea20*/  SHF.L.U32 R40, R7, R18, RZ ;  /* 0x0000001207287219 */ /* 0x000fe200000006ff */
[----:B------:R-:W0:Y:S01]  /*ea30*/  LDC R22, c[0x0][0x638] ;  /* 0x00018e00ff167b82 */ /* 0x000e220000000800 */
[----:B------:R-:W-:-:S07]  /*ea40*/  LOP3.LUT R17, RZ, R5, RZ, 0x33, !PT ;  /* 0x00000005ff117212 */ /* 0x000fce00078e33ff */
[----:B------:R-:W0:Y:S01]  /*ea50*/  LDC R23, c[0x0][0x610] ;  /* 0x00018400ff177b82 */ /* 0x000e220000000800 */
[----:B-1----:R-:W-:Y:S05]  /*ea60*/  @!P0 BRA `(.L_x_292) ;  /* 0x0000000000288947 */ /* 0x002fea0003800000 */
        /* <DEDUP_REMOVED lines=10> */
.L_x_292:
[----:B--2---:R-:W-:Y:S01]  /*eb10*/  SHF.R.U64 R0, R2, R19, R3 ;  /* 0x0000001302007219 */ /* 0x004fe20000001203 */
[----:B0-----:R-:W-:Y:S01]  /*eb20*/  VIADD R3, R14, 0xffffffff ;  /* 0xffffffff0e037836 */ /* 0x001fe20000000000 */
[----:B------:R-:W-:Y:S01]  /*eb30*/  LOP3.LUT R5, R8, R17, RZ, 0xc0, !PT ;  /* 0x0000001108057212 */ /* 0x000fe200078ec0ff */
[----:B------:R-:W-:Y:S01]  /*eb40*/  IMAD.MOV R12, RZ, RZ, -R12 ;  /* 0x000000ffff0c7224 */ /* 0x000fe200078e0a0c */
[----:B------:R-:W-:Y:S01]  /*eb50*/  R2UR UR12, R24 ;  /* 0x00000000180c72ca */ /* 0x000fe200000e0000 */
[----:B------:R-:W-:Y:S01]  /*eb60*/  IMAD.MOV R2, RZ, RZ, -R0 ;  /* 0x000000ffff027224 */ /* 0x000fe200078e0a00 */
[----:B------:R-:W-:Y:S01]  /*eb70*/  LOP3.LUT R3, R10, R3, RZ, 0xc0, !PT ;  /* 0x000000030a037212 */ /* 0x000fe200078ec0ff */
[----:B------:R-:W-:Y:S02]  /*eb80*/  IMAD R40, R40, R0, R5 ;  /* 0x0000000028287224 */ /* 0x000fe400078e0205 */
[----:B------:R-:W-:Y:S02]  /*eb90*/  @P4 IMAD R15, R13, R12, R16 ;  /* 0x0000000c0d0f4224 */ /* 0x000fe400078e0210 */
[----:B------:R-:W-:-:S02]  /*eba0*/  IMAD R0, R2, R22, R11 ;  /* 0x0000001602007224 */ /* 0x000fc400078e020b */
[----:B------:R-:W-:Y:S02]  /*ebb0*/  IMAD R40, R40, R23, R15 ;  /* 0x0000001728287224 */ /* 0x000fe400078e020f */
[----:B------:R-:W-:Y:S02]  /*ebc0*/  IMAD R3, R0, R14, R3 ;  /* 0x0000000e00037224 */ /* 0x000fe400078e0203 */
[----:B------:R-:W-:-:S03]  /*ebd0*/  IMAD.MOV.U32 R0, RZ, RZ, 0x1 ;  /* 0x00000001ff007424 */ /* 0x000fc600078e00ff */
[----:B------:R-:W-:Y:S02]  /*ebe0*/  SEL R2, R3, R40, !P4 ;  /* 0x0000002803027207 */ /* 0x000fe40006000000 */
[----:B------:R-:W-:-:S03]  /*ebf0*/  SEL R40, R40, R3, !P4 ;  /* 0x0000000328287207 */ /* 0x000fc60006000000 */
[----:B------:R2:W-:Y:S04]  /*ec00*/  STL [R1+0x78], R2 ;  /* 0x0000780201007387 */ /* 0x0005e80000100800 */
.L_x_290:
[----:B------:R0:W-:Y:S01]  /*ec10*/  STL [R1+0x7c], R40 ;  /* 0x00007c2801007387 */ /* 0x0001e20000100800 */
[----:B------:R-:W-:-:S13]  /*ec20*/  LOP3.LUT P0, RZ, R0, 0xff, RZ, 0xc0, !PT ;  /* 0x000000ff00ff7812 */ /* 0x000fda000780c0ff */
[----:B0-----:R-:W-:Y:S05]  /*ec30*/  @P0 BRA `(.L_x_293) ;  /* 0xffffff2400000947 */ /* 0x001fea000383ffff */
[----:B------:R-:W-:Y:S05]  /*ec40*/  EXIT ;  /* 0x000000000000794d */ /* 0x000fea0003800000 */
.L_x_3:
[----:B------:R-:W2:Y:S01]  /*ec50*/  LDL R16, [R1+0x74] ;  /* 0x0000740001107983 */ /* 0x000ea20000100800 */
[----:B------:R-:W-:-:S03]  /*ec60*/  ULDC.64 UR4, c[0x0][0x650] ;  /* 0x0001940000047ab9 */ /* 0x000fc60000000a00 */
[----:B------:R-:W3:Y:S01]  /*ec70*/  LDL R17, [R1+0x70] ;  /* 0x0000700001117983 */ /* 0x000ee20000100800 */
[----:B------:R-:W-:Y:S01]  /*ec80*/  PRMT R4, RZ, 0x7610, R4 ;  /* 0x00007610ff047816 */ /* 0x000fe20000000004 */
[----:B------:R-:W-:Y:S02]  /*ec90*/  IMAD.MOV.U32 R5, RZ, RZ, -0x1 ;  /* 0xffffffffff057424 */ /* 0x000fe400078e00ff */
[----:B------:R-:W-:Y:S02]  /*eca0*/  IMAD.MOV.U32 R6, RZ, RZ, -0x1 ;  /* 0xffffffffff067424 */ /* 0x000fe400078e00ff */
[----:B------:R-:W-:Y:S01]  /*ecb0*/  IMAD.MOV.U32 R11, RZ, RZ, -0x1 ;  /* 0xffffffffff0b7424 */ /* 0x000fe200078e00ff */
[----:B--2---:R-:W-:-:S04]  /*ecc0*/  ISETP.GE.U32.AND P0, PT, R16, UR4, PT ;  /* 0x0000000410007c0c */ /* 0x004fc8000bf06070 */
[----:B---3--:R-:W-:-:S13]  /*ecd0*/  ISETP.GE.U32.AND.EX P0, PT, R17, UR5, PT, P0 ;  /* 0x0000000511007c0c */ /* 0x008fda000bf06100 */
[----:B------:R-:W-:Y:S05]  /*ece0*/  @P0 BRA `(.L_x_294) ;  /* 0x00000004005c0947 */ /* 0x000fea0003800000 */
        /* <DEDUP_REMOVED lines=18> */
.L_x_295:
[-CC-:B------:R-:W-:Y:S01]  /*ee10*/  SHF.R.U64 R11, R8, R12.reuse, R9.reuse ;  /* 0x0000000c080b7219 */ /* 0x180fe20000001209 */
[----:B------:R-:W0:Y:S01]  /*ee20*/  LDC.64 R20, c[0x0][0x640] ;  /* 0x00019000ff147b82 */ /* 0x000e220000000a00 */
[----:B------:R-:W-:Y:S01]  /*ee30*/  SHF.R.U32.HI R3, RZ, R12, R9 ;  /* 0x0000000cff037219 */ /* 0x000fe20000011609 */
[----:B------:R-:W-:Y:S01]  /*ee40*/  ULDC UR4, c[0x0][0x150] ;  /* 0x0000540000047ab9 */ /* 0x000fe20000000800 */
[----:B------:R-:W-:Y:S01]  /*ee50*/  IADD3 R7, P0, RZ, -R11, RZ ;  /* 0x8000000bff077210 */ /* 0x000fe20007f1e0ff */
[----:B------:R-:W-:Y:S01]  /*ee60*/  IMAD.MOV.U32 R4, RZ, RZ, R16 ;  /* 0x000000ffff047224 */ /* 0x000fe200078e0010 */
[----:B------:R-:W-:Y:S01]  /*ee70*/  I2FP.F32.U32 R6, R2 ;  /* 0x0000000200067245 */ /* 0x000fe20000201000 */
[----:B------:R-:W-:Y:S02]  /*ee80*/  IMAD.MOV.U32 R5, RZ, RZ, R17 ;  /* 0x000000ffff057224 */ /* 0x000fe400078e0011 */
[----:B------:R-:W1:Y:S01]  /*ee90*/  LDC R10, c[0x0][0x618] ;  /* 0x00018600ff0a7b82 */ /* 0x000e620000000800 */
[----:B------:R-:W-:-:S02]  /*eea0*/  IMAD.X R3, RZ, RZ, ~R3, P0 ;  /* 0x000000ffff037224 */ /* 0x000fc400000e0e03 */
[----:B------:R-:W-:Y:S01]  /*eeb0*/  FMUL R9, R6, UR4 ;  /* 0x0000000406097c20 */ /* 0x000fe20008400000 */
[----:B------:R-:W-:Y:S01]  /*eec0*/  IMAD.WIDE.U32 R4, R7, R14, R4 ;  /* 0x0000000e07047225 */ /* 0x000fe200078e0004 */
[----:B------:R-:W-:-:S03]  /*eed0*/  ULDC UR4, c[0x0][0x154] ;  /* 0x0000550000047ab9 */ /* 0x000fc60000000800 */
[----:B------:R-:W-:Y:S01]  /*eee0*/  IMAD R6, R3, R14, RZ ;  /* 0x0000000e03067224 */ /* 0x000fe200078e02ff */
[----:B------:R-:W2:Y:S01]  /*eef0*/  LDC R13, c[0x0][0x144] ;  /* 0x00005100ff0d7b82 */ /* 0x000ea20000000800 */
[----:B------:R-:W3:Y:S02]  /*ef00*/  F2I.U32.TRUNC.NTZ R9, R9 ;  /* 0x0000000900097305 */ /* 0x000ee4000020f000 */
[----:B------:R-:W-:Y:S02]  /*ef10*/  IMAD R3, R7, R15, R6 ;  /* 0x0000000f07037224 */ /* 0x000fe400078e0206 */
[----:B------:R-:W-:Y:S02]  /*ef20*/  IMAD.MOV.U32 R6, RZ, RZ, -0x1 ;  /* 0xffffffffff067424 */ /* 0x000fe400078e00ff */
[----:B------:R-:W-:Y:S01]  /*ef30*/  IMAD.IADD R3, R5, 0x1, R3 ;  /* 0x0000000105037824 */ /* 0x000fe200078e0203 */
[----:B------:R-:W4:Y:S01]  /*ef40*/  LDC R12, c[0x0][0x608] ;  /* 0x00018200ff0c7b82 */ /* 0x000f220000000800 */
[----:B------:R-:W-:-:S02]  /*ef50*/  I2FP.F32.U32 R5, R0 ;  /* 0x0000000000057245 */ /* 0x000fc40000201000 */
[----:B0-----:R-:W-:-:S03]  /*ef60*/  ISETP.NE.U32.AND P0, PT, R20, RZ, PT ;  /* 0x000000ff1400720c */ /* 0x001fc60003f05070 */
[----:B------:R-:W-:Y:S01]  /*ef70*/  FMUL R5, R5, UR4 ;  /* 0x0000000405057c20 */ /* 0x000fe20008400000 */
[----:B------:R-:W-:Y:S01]  /*ef80*/  ISETP.NE.AND.EX P0, PT, R21, RZ, PT, P0 ;  /* 0x000000ff1500720c */ /* 0x000fe20003f05300 */
[----:B------:R-:W0:Y:S01]  /*ef90*/  LDC R7, c[0x0][0x658] ;  /* 0x00019600ff077b82 */ /* 0x000e220000000800 */
[-C--:B-1----:R-:W-:Y:S01]  /*efa0*/  SHF.R.U64 R8, R4, R10.reuse, R3 ;  /* 0x0000000a04087219 */ /* 0x082fe20000001203 */
[----:B---3--:R-:W-:Y:S01]  /*efb0*/  IMAD.MOV R4, RZ, RZ, -R9 ;  /* 0x000000ffff047224 */ /* 0x008fe200078e0a09 */
[----:B------:R-:W-:Y:S02]  /*efc0*/  SHF.R.U32.HI R3, RZ, R10, R3 ;  /* 0x0000000aff037219 */ /* 0x000fe40000011603 */
[----:B------:R1:W3:Y:S03]  /*efd0*/  F2I.U32.TRUNC.NTZ R10, R5 ;  /* 0x00000005000a7305 */ /* 0x0002e6000020f000 */
[----:B------:R-:W1:Y:S01]  /*efe0*/  LDC R17, c[0x0][0x148] ;  /* 0x00005200ff117b82 */ /* 0x000e620000000800 */
[----:B--2---:R-:W-:-:S02]  /*eff0*/  IMAD R19, R13, R4, R2 ;  /* 0x000000040d137224 */ /* 0x004fc400078e0202 */
[----:B------:R-:W-:-:S05]  /*f000*/  IMAD.MOV.U32 R4, RZ, RZ, 0x1 ;  /* 0x00000001ff047424 */ /* 0x000fca00078e00ff */
[----:B------:R-:W2:Y:S01]  /*f010*/  LDC R14, c[0x0][0x600] ;  /* 0x00018000ff0e7b82 */ /* 0x000ea20000000800 */
[-CC-:B----4-:R-:W-:Y:S02]  /*f020*/  SHF.R.U64 R13, R8, R12.reuse, R3.reuse ;  /* 0x0000000c080d7219 */ /* 0x190fe40000001203 */
[----:B------:R-:W-:-:S05]  /*f030*/  SHF.R.U32.HI R2, RZ, R12, R3 ;  /* 0x0000000cff027219 */ /* 0x000fca0000011603 */
[----:B------:R-:W4:Y:S01]  /*f040*/  LDC R16, c[0x0][0x648] ;  /* 0x00019200ff107b82 */ /* 0x000f220000000800 */
[-CC-:B0-----:R-:W-:Y:S02]  /*f050*/  SHF.R.U64 R15, R13, R7.reuse, R2.reuse ;  /* 0x000000070d0f7219 */ /* 0x181fe40000001202 */
[-C--:B------:R-:W-:Y:S02]  /*f060*/  SHF.L.U32 R6, R6, R7.reuse, RZ ;  /* 0x0000000706067219 */ /* 0x080fe400000006ff */
[-C--:B------:R-:W-:Y:S01]  /*f070*/  SHF.R.U32.HI R3, RZ, R7.reuse, R2 ;  /* 0x00000007ff037219 */ /* 0x080fe20000011602 */
[----:B------:R-:W-:Y:S01]  /*f080*/  IMAD.MOV.U32 R2, RZ, RZ, R15 ;  /* 0x000000ffff027224 */ /* 0x000fe200078e000f */
[----:B------:R-:W-:Y:S01]  /*f090*/  SHF.L.U32 R12, R4, R7, RZ ;  /* 0x00000007040c7219 */ /* 0x000fe200000006ff */
[----:B------:R-:W0:Y:S01]  /*f0a0*/  LDC R18, c[0x0][0x638] ;  /* 0x00018e00ff127b82 */ /* 0x000e220000000800 */
[----:B------:R-:W-:-:S07]  /*f0b0*/  LOP3.LUT R22, RZ, R6, RZ, 0x33, !PT ;  /* 0x00000006ff167212 */ /* 0x000fce00078e33ff */
        /* <DEDUP_REMOVED lines=12> */
.L_x_296:
[----:B----4-:R-:W-:Y:S01]  /*f180*/  SHF.R.U64 R3, R2, R16, R3 ;  /* 0x0000001002037219 */ /* 0x010fe20000001203 */
[----:B--2---:R-:W-:Y:S01]  /*f190*/  VIADD R5, R14, 0xffffffff ;  /* 0xffffffff0e057836 */ /* 0x004fe20000000000 */
[----:B------:R-:W-:Y:S01]  /*f1a0*/  LOP3.LUT R2, R13, R22, RZ, 0xc0, !PT ;  /* 0x000000160d027212 */ /* 0x000fe200078ec0ff */
[----:B------:R-:W-:Y:S02]  /*f1b0*/  IMAD.MOV R10, RZ, RZ, -R10 ;  /* 0x000000ffff0a7224 */ /* 0x000fe400078e0a0a */
[----:B------:R-:W-:Y:S02]  /*f1c0*/  IMAD.MOV R4, RZ, RZ, -R3 ;  /* 0x000000ffff047224 */ /* 0x000fe400078e0a03 */
[----:B------:R-:W-:Y:S01]  /*f1d0*/  IMAD R2, R12, R3, R2 ;  /* 0x000000030c027224 */ /* 0x000fe200078e0202 */
[----:B------:R-:W-:Y:S01]  /*f1e0*/  LOP3.LUT R3, R8, R5, RZ, 0xc0, !PT ;  /* 0x0000000508037212 */ /* 0x000fe200078ec0ff */
[----:B------:R-:W-:Y:S02]  /*f1f0*/  @P4 IMAD R19, R17, R10, R0 ;  /* 0x0000000a11134224 */ /* 0x000fe400078e0200 */
[----:B0-----:R-:W-:-:S02]  /*f200*/  IMAD R0, R4, R18, R15 ;  /* 0x0000001204007224 */ /* 0x001fc400078e020f */
[----:B------:R-:W-:Y:S02]  /*f210*/  IMAD R5, R2, R23, R19 ;  /* 0x0000001702057224 */ /* 0x000fe400078e0213 */
[----:B------:R-:W-:Y:S02]  /*f220*/  IMAD R0, R0, R14, R3 ;  /* 0x0000000e00007224 */ /* 0x000fe400078e0203 */
[----:B------:R-:W-:-:S03]  /*f230*/  IMAD.MOV.U32 R4, RZ, RZ, 0x1 ;  /* 0x00000001ff047424 */ /* 0x000fc600078e00ff */
[----:B------:R-:W-:Y:S02]  /*f240*/  SEL R6, R0, R5, !P4 ;  /* 0x0000000500067207 */ /* 0x000fe40006000000 */
[----:B------:R-:W-:-:S07]  /*f250*/  SEL R5, R5, R0, !P4 ;  /* 0x0000000005057207 */ /* 0x000fce0006000000 */
.L_x_294:
[----:B------:R-:W-:-:S08]  /*f260*/  NOP ;  /* 0x0000000000007918 */ /* 0x000fd00000000000 */
[----:B------:R-:W0:-:S00]  /*f270*/  USETMAXREG.DEALLOC.CTAPOOL 0x28 ;  /* 0x00000028000079c8 */ /* 0x000e0000080e0500 */
[----:B------:R-:W-:-:S13]  /*f280*/  ISETP.NE.AND P0, PT, RZ, UR8, PT ;  /* 0x00000008ff007c0c */ /* 0x000fda000bf05270 */
[----:B------:R-:W-:Y:S05]  /*f290*/  @P0 EXIT ;  /* 0x000000000000094d */ /* 0x000fea0003800000 */
[----:B0-----:R-:W-:Y:S01]  /*f2a0*/  LOP3.LUT P0, RZ, R4, 0xff, RZ, 0xc0, !PT ;  /* 0x000000ff04ff7812 */ /* 0x001fe2000780c0ff */
[----:B------:R-:W-:Y:S02]  /*f2b0*/  IMAD.MOV.U32 R0, RZ, RZ, 0x1 ;  /* 0x00000001ff007424 */ /* 0x000fe400078e00ff */
[----:B------:R-:W-:-:S10]  /*f2c0*/  IMAD.MOV.U32 R8, RZ, RZ, RZ ;  /* 0x000000ffff087224 */ /* 0x000fd400078e00ff */
[----:B------:R-:W-:Y:S05]  /*f2d0*/  @!P0 BRA `(.L_x_297) ;  /* 0x0000000c00508947 */ /* 0x000fea0003800000 */
[----:B------:R-:W0:Y:S01]  /*f2e0*/  S2R R2, SR_TID.X ;  /* 0x0000000000027919 */ /* 0x000e220000002100 */
[----:B------:R-:W-:Y:S01]  /*f2f0*/  ULDC UR4, c[0x0][0x28c] ;  /* 0x0000a30000047ab9 */ /* 0x000fe20000000800 */
[----:B------:R-:W-:Y:S01]  /*f300*/  ULDC UR6, c[0x0][0x658] ;  /* 0x0001960000067ab9 */ /* 0x000fe20000000800 */
[----:B------:R-:W-:Y:S01]  /*f310*/  UIADD3 UR10, UR4, 0x7f, URZ ;  /* 0x0000007f040a7890 */ /* 0x000fe2000fffe03f */
[----:B------:R-:W-:Y:S01]  /*f320*/  BSSY B0, `(.L_x_297) ;  /* 0x00000cf000007945 */ /* 0x000fe20003800000 */
[----:B------:R-:W-:Y:S01]  /*f330*/  UMOV UR7, 0xffffffff ;  /* 0xffffffff00077882 */ /* 0x000fe20000000000 */
[----:B------:R-:W-:Y:S01]  /*f340*/  ULDC UR5, c[0x0][0x600] ;  /* 0x0001800000057ab9 */ /* 0x000fe20000000800 */
[----:B------:R-:W-:Y:S01]  /*f350*/  UMOV UR9, 0x1 ;  /* 0x0000000100097882 */ /* 0x000fe20000000000 */
[----:B------:R-:W-:Y:S01]  /*f360*/  USHF.L.U32 UR7, UR7, UR6, URZ ;  /* 0x0000000607077299 */ /* 0x000fe2000800063f */
[----:B------:R-:W-:Y:S01]  /*f370*/  IMAD.MOV.U32 R9, RZ, RZ, 0x1 ;  /* 0x00000001ff097424 */ /* 0x000fe200078e00ff */
[----:B------:R-:W-:Y:S01]  /*f380*/  UIADD3 UR4, UR5, -0x1, URZ ;  /* 0xffffffff05047890 */ /* 0x000fe2000fffe03f */
[----:B------:R-:W-:Y:S01]  /*f390*/  IMAD.MOV.U32 R0, RZ, RZ, 0x1 ;  /* 0x00000001ff007424 */ /* 0x000fe200078e00ff */
[----:B------:R-:W-:Y:S01]  /*f3a0*/  USHF.R.S32.HI UR11, URZ, 0x1f, UR10 ;  /* 0x0000001f3f0b7899 */ /* 0x000fe2000801140a */
[----:B------:R-:W-:Y:S01]  /*f3b0*/  IMAD.MOV.U32 R8, RZ, RZ, RZ ;  /* 0x000000ffff087224 */ /* 0x000fe200078e00ff */
[----:B------:R-:W-:Y:S01]  /*f3c0*/  ULDC UR8, c[0x0][0xc] ;  /* 0x0000030000087ab9 */ /* 0x000fe20000000800 */
[----:B------:R-:W-:-:S02]  /*f3d0*/  USHF.L.U32 UR5, UR9, UR6, URZ ;  /* 0x0000000609057299 */ /* 0x000fc4000800063f */
[----:B------:R-:W-:Y:S01]  /*f3e0*/  ULEA.HI UR11, UR11, UR10, URZ, 0x7 ;  /* 0x0000000a0b0b7291 */ /* 0x000fe2000f8f383f */
[----:B------:R-:W-:Y:S01]  /*f3f0*/  ULDC UR9, c[0x0][0x10] ;  /* 0x0000040000097ab9 */ /* 0x000fe20000000800 */
[----:B------:R-:W-:Y:S02]  /*f400*/  ULOP3.LUT UR6, URZ, UR7, URZ, 0x33, !UPT ;  /* 0x000000073f067292 */ /* 0x000fe4000f8e333f */
[----:B------:R-:W-:Y:S01]  /*f410*/  UIMAD.WIDE.U32 UR8, UR8, UR9, URZ ;  /* 0x00000009080872a5 */ /* 0x000fe2000f8e003f */
[----:B------:R-:W-:Y:S01]  /*f420*/  ULDC UR7, c[0x0][0x14] ;  /* 0x0000050000077ab9 */ /* 0x000fe20000000800 */
[----:B------:R-:W-:Y:S02]  /*f430*/  USHF.R.S32.HI UR20, URZ, 0x7, UR11 ;  /* 0x000000073f147899 */ /* 0x000fe4000801140b */
[----:B------:R-:W-:Y:S02]  /*f440*/  UIMAD.WIDE.U32 UR22, UR8, UR7, URZ ;  /* 0x00000007081672a5 */ /* 0x000fe4000f8e003f */
[----:B------:R-:W-:-:S02]  /*f450*/  UIMAD UR18, UR9, UR7, URZ ;  /* 0x00000007091272a4 */ /* 0x000fc4000f8e023f */
[----:B------:R-:W-:Y:S01]  /*f460*/  ULOP3.LUT UR26, UR13, 0x2, URZ, 0xfc, !UPT ;  /* 0x000000020d1a7892 */ /* 0x000fe2000f8efc3f */
[C---:B0-----:R-:W-:Y:S01]  /*f470*/  LOP3.LUT P2, RZ, R2.reuse, 0x7f, RZ, 0xc0, !PT ;  /* 0x0000007f02ff7812 */ /* 0x041fe2000784c0ff */
[----:B------:R-:W-:Y:S01]  /*f480*/  UIADD3 UR18, UR23, UR18, URZ ;  /* 0x0000001217127290 */ /* 0x000fe2000fffe03f */
[----:B------:R-:W-:Y:S01]  /*f490*/  LOP3.LUT P0, RZ, R2, 0x1f, RZ, 0xc0, !PT ;  /* 0x0000001f02ff7812 */ /* 0x000fe2000780c0ff */
[----:B------:R-:W-:Y:S01]  /*f4a0*/  UIADD3 UR27, UR20, 0x1, URZ ;  /* 0x00000001141b7890 */ /* 0x000fe2000fffe03f */
[----:B------:R-:W-:Y:S02]  /*f4b0*/  ULDC.64 UR24, c[0x0][0x198] ;  /* 0x0000660000187ab9 */ /* 0x000fe40000000a00 */
[----:B------:R-:W-:-:S13]  /*f4c0*/  PLOP3.LUT P0, PT, P0, P2, PT, 0x8a, 0x0 ;  /* 0x000000000000781c */ /* 0x000fda0000705172 */
.L_x_309:
[----:B------:R-:W-:-:S03]  /*f4d0*/  UMOV UR7, 0xffffffff ;  /* 0xffffffff00077882 */ /* 0x000fc60000000000 */
[----:B------:R-:W-:Y:S05]  /*f4e0*/  BRA.DIV UR7, `(.L_x_298) ;  /* 0x0000000e07ec7947 */ /* 0x000fea000b800000 */
[----:B------:R-:W-:-:S13]  /*f4f0*/  ELECT P1, URZ, PT ;  /* 0x00000000003f782f */ /* 0x000fda0003820000 */
.L_x_321:
[----:B------:R-:W0:Y:S01]  /*f500*/  LDC R2, c[0x0][0x28c] ;  /* 0x0000a300ff027b82 */ /* 0x000e220000000800 */
[----:B------:R-:W-:Y:S01]  /*f510*/  BSSY B1, `(.L_x_299) ;  /* 0x0000038000017945 */ /* 0x000fe20003800000 */
[----:B0-----:R-:W-:-:S13]  /*f520*/  ISETP.LT.OR P1, PT, R2, 0x1, !P1 ;  /* 0x000000010200780c */ /* 0x001fda0004f21670 */
[----:B------:R-:W-:Y:S05]  /*f530*/  @P1 BRA `(.L_x_300) ;  /* 0x0000000000d41947 */ /* 0x000fea0003800000 */
[----:B------:R-:W-:Y:S02]  /*f540*/  IMAD.SHL.U32 R6, R6, 0x80, RZ ;  /* 0x0000008006067824 */ /* 0x000fe400078e00ff */
[----:B------:R-:W-:Y:S02]  /*f550*/  IMAD.SHL.U32 R7, R5, 0x100, RZ ;  /* 0x0000010005077824 */ /* 0x000fe400078e00ff */
[----:B------:R-:W-:Y:S02]  /*f560*/  IMAD.MOV.U32 R12, RZ, RZ, RZ ;  /* 0x000000ffff0c7224 */ /* 0x000fe400078e00ff */
[----:B------:R-:W-:Y:S02]  /*f570*/  IMAD.U32 R14, RZ, RZ, UR27 ;  /* 0x0000001bff0e7e24 */ /* 0x000fe4000f8e00ff */
[----:B------:R-:W-:Y:S02]  /*f580*/  IMAD.MOV.U32 R2, RZ, RZ, R0 ;  /* 0x000000ffff027224 */ /* 0x000fe400078e0000 */
[----:B------:R-:W-:-:S07]  /*f590*/  IMAD.MOV.U32 R3, RZ, RZ, R8 ;  /* 0x000000ffff037224 */ /* 0x000fce00078e0008 */
.L_x_304:
[----:B------:R-:W0:Y:S01]  /*f5a0*/  S2R R5, SR_CgaCtaId ;  /* 0x0000000000057919 */ /* 0x000e220000008800 */
[----:B------:R-:W-:-:S04]  /*f5b0*/  MOV R4, 0x400 ;  /* 0x0000040000047802 */ /* 0x000fc80000000f00 */
[----:B0-----:R-:W-:Y:S02]  /*f5c0*/  LEA R10, R5, R4, 0x18 ;  /* 0x00000004050a7211 */ /* 0x001fe400078ec0ff */
[----:B------:R-:W-:Y:S01]  /*f5d0*/  SHF.L.U32 R4, R2, 0x1f, RZ ;  /* 0x0000001f02047819 */ /* 0x000fe200000006ff */
[----:B------:R-:W0:Y:S02]  /*f5e0*/  @!P2 LDC R5, c[0x0][0x500] ;  /* 0x00014000ff05ab82 */ /* 0x000e240000000800 */
[----:B------:R-:W-:-:S04]  /*f5f0*/  IMAD R13, R3, 0x8, R10 ;  /* 0x00000008030d7824 */ /* 0x000fc800078e020a */
[----:B------:R-:W1:Y:S02]  /*f600*/  SYNCS.PHASECHK.TRANS64.TRYWAIT P1, [R13+URZ+0x28], R4 ;  /* 0x000028040d0075a7 */ /* 0x000e64000802017f */
[----:B-1----:R-:W-:Y:S05]  /*f610*/  @!P1 BRA `(.L_x_301) ;  /* 0x0000000c00c09947 */ /* 0x002fea0003800000 */
.L_x_322:
[----:B------:R-:W-:Y:S01]  /*f620*/  UPRMT UR7, UR26, 0x9910, URZ ;  /* 0x000099101a077896 */ /* 0x000fe2000800003f */
[----:B0-----:R0:W-:Y:S03]  /*f630*/  @!P2 SYNCS.ARRIVE.TRANS64 RZ, [R13+URZ], R5 ;  /* 0x000000050dffa9a7 */ /* 0x0011e6000800003f */
[----:B------:R-:W-:-:S06]  /*f640*/  UISETP.NE.AND UP0, UPT, UR7, 0x2, UPT ;  /* 0x000000020700788c */ /* 0x000fcc000bf05270 */
[----:B------:R-:W-:-:S13]  /*f650*/  PLOP3.LUT P1, PT, PT, PT, UP0, 0x80, 0x0 ;  /* 0x000000000000781c */ /* 0x000fda0003f2f008 */
[----:B0-----:R-:W-:Y:S05]  /*f660*/  @P1 BRA `(.L_x_302) ;  /* 0x0000000000041947 */ /* 0x001fea0003800000 */
[----:B------:R-:W-:Y:S01]  /*f670*/  BPT.TRAP 0x1 ;  /* 0x000000040000795c */ /* 0x000fe20000300000 */
.L_x_302:
[----:B------:R-:W-:Y:S05]  /*f680*/  @P0 BRA `(.L_x_303) ;  /* 0x0000000000040947 */ /* 0x000fea0003800000 */
[----:B------:R-:W-:Y:S01]  /*f690*/  BPT.TRAP 0x1 ;  /* 0x000000040000795c */ /* 0x000fe20000300000 */
.L_x_303:
[--C-:B-1----:R-:W-:Y:S01]  /*f6a0*/  IMAD R4, R3, 0x8000, R10.reuse ;  /* 0x0000800003047824 */ /* 0x102fe200078e020a */
[----:B------:R-:W-:Y:S01]  /*f6b0*/  R2UR UR9, R13 ;  /* 0x000000000d0972ca */ /* 0x000fe200000e0000 */
[----:B------:R-:W-:Y:S01]  /*f6c0*/  IMAD R10, R3, 0x4000, R10 ;  /* 0x00004000030a7824 */ /* 0x000fe200078e020a */
[----:B------:R-:W-:Y:S01]  /*f6d0*/  UIADD3 UR14, UP0, UR24, 0xf0, URZ ;  /* 0x000000f0180e7890 */ /* 0x000fe2000ff1e03f */
[----:B------:R-:W-:Y:S01]  /*f6e0*/  VIADD R14, R14, 0xffffffff ;  /* 0xffffffff0e0e7836 */ /* 0x000fe20000000000 */
[----:B------:R-:W-:Y:S01]  /*f6f0*/  R2UR UR7, R4 ;  /* 0x00000000040772ca */ /* 0x000fe200000e0000 */
[----:B------:R-:W-:Y:S01]  /*f700*/  UIADD3 UR28, UP1, UR24, 0x1f0, URZ ;  /* 0x000001f0181c7890 */ /* 0x000fe2000ff3e03f */
[----:B------:R-:W-:Y:S01]  /*f710*/  R2UR UR8, R10 ;  /* 0x000000000a0872ca */ /* 0x000fe200000e0000 */
[----:B------:R-:W-:Y:S01]  /*f720*/  UIADD3.X UR15, URZ, UR25, URZ, UP0, !UPT ;  /* 0x000000193f0f7290 */ /* 0x000fe200087fe43f */
[----:B------:R-:W-:Y:S01]  /*f730*/  R2UR UR11, R7 ;  /* 0x00000000070b72ca */ /* 0x000fe200000e0000 */
[----:B------:R-:W-:Y:S01]  /*f740*/  VIADD R3, R3, 0x1 ;  /* 0x0000000103037836 */ /* 0x000fe20000000000 */
[----:B------:R-:W-:Y:S01]  /*f750*/  R2UR UR10, R12 ;  /* 0x000000000c0a72ca */ /* 0x000fe200000e0000 */
[----:B------:R-:W-:Y:S01]  /*f760*/  UIADD3.X UR29, URZ, UR25, URZ, UP1, !UPT ;  /* 0x000000193f1d7290 */ /* 0x000fe20008ffe43f */
[----:B------:R-:W-:Y:S01]  /*f770*/  R2UR UR12, R11 ;  /* 0x000000000b0c72ca */ /* 0x000fe200000e0000 */
[----:B------:R-:W-:Y:S01]  /*f780*/  UMOV UR16, 0x0 ;  /* 0x0000000000107882 */ /* 0x000fe20000000000 */
[----:B------:R-:W-:Y:S01]  /*f790*/  R2UR UR21, R6 ;  /* 0x00000000061572ca */ /* 0x000fe200000e0000 */
[----:B------:R-:W-:Y:S01]  /*f7a0*/  UMOV UR17, 0x10000000 ;  /* 0x1000000000117882 */ /* 0x000fe20000000000 */
[----:B------:R-:W-:Y:S01]  /*f7b0*/  ISETP.GT.AND P3, PT, R14, 0x1, PT ;  /* 0x000000010e00780c */ /* 0x000fe20003f64270 */
[----:B------:R-:W-:Y:S01]  /*f7c0*/  UIADD3 UR7, UR7, 0x100, URZ ;  /* 0x0000010007077890 */ /* 0x000fe2000fffe03f */
[----:B------:R-:W-:Y:S01]  /*f7d0*/  ISETP.NE.AND P1, PT, R3, 0x5, PT ;  /* 0x000000050300780c */ /* 0x000fe20003f25270 */
[----:B------:R-:W-:Y:S01]  /*f7e0*/  UIADD3 UR19, UR8, 0x28100, URZ ;  /* 0x0002810008137890 */ /* 0x000fe2000fffe03f */
[----:B------:R-:W-:-:S02]  /*f7f0*/  VIADD R12, R12, 0x80 ;  /* 0x000000800c0c7836 */ /* 0x000fc40000000000 */
[----:B------:R-:W-:Y:S02]  /*f800*/  SEL R5, RZ, 0x1, P1 ;  /* 0x00000001ff057807 */ /* 0x000fe40000800000 */
[----:B------:R-:W-:Y:S01]  /*f810*/  UMOV UR8, UR7 ;  /* 0x0000000700087c82 */ /* 0x000fe20008000000 */
[----:B------:R-:W-:Y:S01]  /*f820*/  SEL R3, R3, RZ, P1 ;  /* 0x000000ff03037207 */ /* 0x000fe20000800000 */
[----:B------:R0:W-:Y:S01]  /*f830*/  UTMALDG.3D [UR8], [UR14], desc[UR16] ;  /* 0x000010080e0075b4 */ /* 0x0001e20008011000 */
[----:B------:R-:W-:Y:S01]  /*f840*/  LOP3.LUT R2, R2, R5, RZ, 0x3c, !PT ;  /* 0x0000000502027212 */ /* 0x000fe200078e3cff */
[----:B0-----:R-:W-:Y:S01]  /*f850*/  UMOV UR8, UR19 ;  /* 0x0000001300087c82 */ /* 0x001fe20008000000 */
[----:B------:R-:W-:Y:S02]  /*f860*/  UMOV UR11, UR21 ;  /* 0x00000015000b7c82 */ /* 0x000fe40008000000 */
[----:B------:R0:W-:Y:S02]  /*f870*/  UTMALDG.3D [UR8], [UR28], desc[UR16] ;  /* 0x000010081c0075b4 */ /* 0x0001e40008011000 */
[----:B0-----:R-:W-:Y:S05]  /*f880*/  @P3 BRA `(.L_x_304) ;  /* 0xfffffffc00443947 */ /* 0x001fea000383ffff */
.L_x_300:
[----:B------:R-:W-:Y:S05]  /*f890*/  BSYNC B1 ;  /* 0x0000000000017941 */ /* 0x000fea0003800000 */
.L_x_299:
[----:B------:R-:W2:Y:S01]  /*f8a0*/  LDL.LU R15, [R1+0x70] ;  /* 0x00007000010f7983 */ /* 0x000ea20000300800 */
[----:B------:R-:W-:Y:S01]  /*f8b0*/  LOP3.LUT P5, RZ, R9, 0xff, RZ, 0xc0, !PT ;  /* 0x000000ff09ff7812 */ /* 0x000fe200078ac0ff */
[----:B------:R-:W-:Y:S01]  /*f8c0*/  VIADD R8, R8, UR20 ;  /* 0x0000001408087c36 */ /* 0x000fe20008000000 */
[----:B------:R-:W-:Y:S01]  /*f8d0*/  ULDC.64 UR8, c[0x0][0x650] ;  /* 0x0001940000087ab9 */ /* 0x000fe20000000a00 */
[----:B------:R-:W3:Y:S01]  /*f8e0*/  LDL.LU R13, [R1+0x74] ;  /* 0x00007400010d7983 */ /* 0x000ee20000300800 */
[----:B------:R-:W-:Y:S01]  /*f8f0*/  IMAD.U32 R5, RZ, RZ, UR20 ;  /* 0x00000014ff057e24 */ /* 0x000fe2000f8e00ff */
[----:B------:R-:W-:Y:S01]  /*f900*/  UISETP.GE.U32.AND UP0, UPT, UR20, 0x5, UPT ;  /* 0x000000051400788c */ /* 0x000fe2000bf06070 */
[----:B------:R-:W-:Y:S01]  /*f910*/  ISETP.GT.U32.AND P1, PT, R8, 0x4, PT ;  /* 0x000000040800780c */ /* 0x000fe20003f24070 */
[----:B------:R-:W-:Y:S01]  /*f920*/  BSSY B1, `(.L_x_305) ;  /* 0x000006c000017945 */ /* 0x000fe20003800000 */
[----:B------:R-:W-:Y:S01]  /*f930*/  IMAD.MOV.U32 R6, RZ, RZ, -0x1 ;  /* 0xffffffffff067424 */ /* 0x000fe200078e00ff */
[----:B------:R-:W-:Y:S01]  /*f940*/  PRMT R9, RZ, 0x7610, R9 ;  /* 0x00007610ff097816 */ /* 0x000fe20000000009 */
[----:B------:R-:W-:Y:S01]  /*f950*/  IMAD.MOV.U32 R11, RZ, RZ, -0x1 ;  /* 0xffffffffff0b7424 */ /* 0x000fe200078e00ff */
[----:B------:R-:W-:-:S02]  /*f960*/  ISETP.LT.U32.AND P1, PT, R5, 0x5, P1 ;  /* 0x000000050500780c */ /* 0x000fc40000f21070 */
[----:B------:R-:W0:Y:S01]  /*f970*/  @P5 S2R R3, SR_CgaCtaId ;  /* 0x0000000000035919 */ /* 0x000e220000008800 */
[----:B------:R-:W-:Y:S02]  /*f980*/  @P5 MOV R2, 0x400 ;  /* 0x0000040000025802 */ /* 0x000fe40000000f00 */
[----:B------:R-:W-:Y:S02]  /*f990*/  PLOP3.LUT P3, PT, PT, PT, UP0, 0x80, 0x0 ;  /* 0x000000000000781c */ /* 0x000fe40003f6f008 */
[----:B0-----:R-:W-:Y:S01]  /*f9a0*/  @P5 LEA R4, R3, R2, 0x18 ;  /* 0x0000000203045211 */ /* 0x001fe200078ec0ff */
[----:B------:R-:W-:-:S03]  /*f9b0*/  IMAD.WIDE.U32 R2, R8, -0x33333333, RZ ;  /* 0xcccccccd08027825 */ /* 0x000fc600078e00ff */
[----:B------:R0:W-:Y:S02]  /*f9c0*/  @P5 SYNCS.ARRIVE.TRANS64.A1T0 RZ, [R4+URZ+0x68], RZ ;  /* 0x000068ff04ff59a7 */ /* 0x0001e4000810003f */
[----:B------:R-:W-:Y:S02]  /*f9d0*/  SHF.R.U32.HI R5, RZ, 0x2, R3 ;  /* 0x00000002ff057819 */ /* 0x000fe40000011603 */
[----:B------:R-:W-:Y:S02]  /*f9e0*/  SEL R3, RZ, 0x1, !P1 ;  /* 0x00000001ff037807 */ /* 0x000fe40004800000 */
[----:B------:R-:W-:Y:S01]  /*f9f0*/  PRMT R2, RZ, 0x7610, R2 ;  /* 0x00007610ff027816 */ /* 0x000fe20000000002 */
[----:B------:R-:W-:Y:S01]  /*fa00*/  IMAD R8, R5, -0x5, R8 ;  /* 0xfffffffb05087824 */ /* 0x000fe200078e0208 */
[----:B------:R-:W-:-:S04]  /*fa10*/  LOP3.LUT R0, R0, R3, RZ, 0x3c, !PT ;  /* 0x0000000300007212 */ /* 0x000fc800078e3cff */
[----:B------:R-:W-:Y:S01]  /*fa20*/  @P3 LOP3.LUT R0, R0, 0x1, R5, 0x78, !PT ;  /* 0x0000000100003812 */ /* 0x000fe200078e7805 */
[----:B------:R-:W-:Y:S01]  /*fa30*/  IMAD.MOV.U32 R5, RZ, RZ, -0x1 ;  /* 0xffffffffff057424 */ /* 0x000fe200078e00ff */
[----:B---3--:R-:W-:-:S04]  /*fa40*/  IADD3 R13, P5, R13, UR22, RZ ;  /* 0x000000160d0d7c10 */ /* 0x008fc8000ffbe0ff */
[----:B--2---:R-:W-:Y:S01]  /*fa50*/  IADD3.X R15, R15, UR18, RZ, P5, !PT ;  /* 0x000000120f0f7c10 */ /* 0x004fe2000affe4ff */
[----:B------:R0:W-:Y:S01]  /*fa60*/  STL [R1+0x74], R13 ;  /* 0x0000740d01007387 */ /* 0x0001e20000100800 */
[----:B------:R-:W-:-:S03]  /*fa70*/  ISETP.GE.U32.AND P1, PT, R13, UR8, PT ;  /* 0x000000080d007c0c */ /* 0x000fc6000bf26070 */
[----:B------:R0:W-:Y:S01]  /*fa80*/  STL [R1+0x70], R15 ;  /* 0x0000700f01007387 */ /* 0x0001e20000100800 */
[----:B------:R-:W-:-:S13]  /*fa90*/  ISETP.GE.U32.AND.EX P1, PT, R15, UR9, PT, P1 ;  /* 0x000000090f007c0c */ /* 0x000fda000bf26110 */
[----:B0-----:R-:W-:Y:S05]  /*faa0*/  @P1 BRA `(.L_x_306) ;  /* 0x00000004004c1947 */ /* 0x001fea0003800000 */
[----:B------:R-:W-:Y:S01]  /*fab0*/  ULDC.64 UR8, c[0x0][0x628] ;  /* 0x00018a0000087ab9 */ /* 0x000fe20000000a00 */
[----:B------:R-:W0:Y:S01]  /*fac0*/  S2R R12, SR_CTAID.X ;  /* 0x00000000000c7919 */ /* 0x000e220000002500 */
[----:B------:R-:W-:Y:S01]  /*fad0*/  ISETP.NE.U32.AND P1, PT, RZ, UR8, PT ;  /* 0x00000008ff007c0c */ /* 0x000fe2000bf25070 */
[----:B------:R-:W-:Y:S01]  /*fae0*/  ULDC UR10, c[0x0][0x630] ;  /* 0x00018c00000a7ab9 */ /* 0x000fe20000000800 */
[----:B------:R-:W-:Y:S01]  /*faf0*/  IMAD.MOV.U32 R2, RZ, RZ, R13 ;  /* 0x000000ffff027224 */ /* 0x000fe200078e000d */
[----:B------:R-:W1:Y:S01]  /*fb00*/  S2R R10, SR_CTAID.Y ;  /* 0x00000000000a7919 */ /* 0x000e620000002600 */
[----:B------:R-:W-:Y:S01]  /*fb10*/  ISETP.NE.AND.EX P1, PT, RZ, UR9, PT, P1 ;  /* 0x00000009ff007c0c */ /* 0x000fe2000bf25310 */
[----:B------:R-:W-:-:S12]  /*fb20*/  IMAD.MOV.U32 R3, RZ, RZ, R15 ;  /* 0x000000ffff037224 */ /* 0x000fd800078e000f */
[----:B------:R-:W-:Y:S05]  /*fb30*/  @!P1 BRA `(.L_x_307) ;  /* 0x0000000000289947 */ /* 0x000fea0003800000 */
[----:B------:R-:W-:Y:S02]  /*fb40*/  ULDC UR7, c[0x0][0x634] ;  /* 0x00018d0000077ab9 */ /* 0x000fe40000000800 */
[----:B------:R-:W-:-:S05]  /*fb50*/  IADD3 R7, P1, R13, UR7, RZ ;  /* 0x000000070d077c10 */ /* 0x000fca000ff3e0ff */
[----:B------:R-:W-:-:S04]  /*fb60*/  IMAD.X R11, RZ, RZ, R15, P1 ;  /* 0x000000ffff0b7224 */ /* 0x000fc800008e060f */
[----:B------:R-:W-:-:S04]  /*fb70*/  IMAD.WIDE.U32 R4, R11, UR8, RZ ;  /* 0x000000080b047c25 */ /* 0x000fc8000f8e00ff */
[----:B------:R-:W-:-:S04]  /*fb80*/  IMAD.WIDE.U32 R4, P1, R7, UR9, R4 ;  /* 0x0000000907047c25 */ /* 0x000fc8000f820004 */
[----:B------:R-:W-:-:S04]  /*fb90*/  IMAD.WIDE.U32 R6, R7, UR8, RZ ;  /* 0x0000000807067c25 */ /* 0x000fc8000f8e00ff */
[----:B------:R-:W-:Y:S01]  /*fba0*/  IMAD.X R3, RZ, RZ, RZ, P1 ;  /* 0x000000ffff037224 */ /* 0x000fe200008e06ff */
[----:B------:R-:W-:Y:S01]  /*fbb0*/  IADD3 RZ, P1, R7, R4, RZ ;  /* 0x0000000407ff7210 */ /* 0x000fe20007f3e0ff */
[----:B------:R-:W-:-:S04]  /*fbc0*/  IMAD.MOV.U32 R2, RZ, RZ, R5 ;  /* 0x000000ffff027224 */ /* 0x000fc800078e0005 */
[----:B------:R-:W-:-:S08]  /*fbd0*/  IMAD.WIDE.U32.X R2, R11, UR9, R2, P1 ;  /* 0x000000090b027c25 */ /* 0x000fd000088e0402 */
.L_x_307:
[--C-:B------:R-:W-:Y:S01]  /*fbe0*/  SHF.R.U64 R11, R2, UR10, R3.reuse ;  /* 0x0000000a020b7c19 */ /* 0x100fe20008001203 */
[----:B------:R-:W-:Y:S01]  /*fbf0*/  ULDC.64 UR8, c[0x0][0x620] ;  /* 0x0001880000087ab9 */ /* 0x000fe20000000a00 */
[----:B------:R-:W-:Y:S01]  /*fc00*/  SHF.R.U32.HI R2, RZ, UR10, R3 ;  /* 0x0000000aff027c19 */ /* 0x000fe20008011603 */
[----:B------:R-:W-:Y:S01]  /*fc10*/  IMAD.MOV.U32 R3, RZ, RZ, R15 ;  /* 0x000000ffff037224 */ /* 0x000fe200078e000f */
[----:B------:R-:W-:Y:S01]  /*fc20*/  IADD3 R5, P1, RZ, -R11, RZ ;  /* 0x8000000bff057210 */ /* 0x000fe20007f3e0ff */
[----:B------:R-:W-:Y:S01]  /*fc30*/  ULDC UR7, c[0x0][0x150] ;  /* 0x0000540000077ab9 */ /* 0x000fe20000000800 */
[----:B0-----:R-:W-:Y:S01]  /*fc40*/  I2FP.F32.U32 R6, R12 ;  /* 0x0000000c00067245 */ /* 0x001fe20000201000 */
[----:B------:R-:W0:Y:S01]  /*fc50*/  LDC R7, c[0x0][0x144] ;  /* 0x00005100ff077b82 */ /* 0x000e220000000800 */
[----:B------:R-:W-:Y:S01]  /*fc60*/  ULDC.64 UR10, c[0x0][0x640] ;  /* 0x00019000000a7ab9 */ /* 0x000fe20000000a00 */
[----:B------:R-:W-:Y:S01]  /*fc70*/  IMAD.X R2, RZ, RZ, ~R2, P1 ;  /* 0x000000ffff027224 */ /* 0x000fe200008e0e02 */
[----:B------:R-:W-:Y:S01]  /*fc80*/  ISETP.NE.U32.AND P1, PT, RZ, UR10, PT ;  /* 0x0000000aff007c0c */ /* 0x000fe2000bf25070 */
[----:B------:R-:W-:Y:S01]  /*fc90*/  FMUL R6, R6, UR7 ;  /* 0x0000000706067c20 */ /* 0x000fe20008400000 */
[----:B------:R-:W-:Y:S01]  /*fca0*/  ULDC UR7, c[0x0][0x618] ;  /* 0x0001860000077ab9 */ /* 0x000fe20000000800 */
[----:B------:R-:W-:Y:S01]  /*fcb0*/  IMAD R4, R2, UR8, RZ ;  /* 0x0000000802047c24 */ /* 0x000fe2000f8e02ff */
[----:B------:R-:W-:Y:S01]  /*fcc0*/  ISETP.NE.AND.EX P1, PT, RZ, UR11, PT, P1 ;  /* 0x0000000bff007c0c */ /* 0x000fe2000bf25310 */
[----:B------:R-:W-:Y:S01]  /*fcd0*/  IMAD.MOV.U32 R2, RZ, RZ, R13 ;  /* 0x000000ffff027224 */ /* 0x000fe200078e000d */
[----:B------:R-:W2:Y:S01]  /*fce0*/  LDC R15, c[0x0][0x148] ;  /* 0x00005200ff0f7b82 */ /* 0x000ea20000000800 */
[----:B------:R-:W3:Y:S02]  /*fcf0*/  F2I.U32.TRUNC.NTZ R6, R6 ;  /* 0x0000000600067305 */ /* 0x000ee4000020f000 */
[----:B------:R-:W-:Y:S01]  /*fd00*/  IMAD.WIDE.U32 R2, R5, UR8, R2 ;  /* 0x0000000805027c25 */ /* 0x000fe2000f8e0002 */
[----:B------:R-:W-:-:S03]  /*fd10*/  ULDC UR8, c[0x0][0x154] ;  /* 0x0000550000087ab9 */ /* 0x000fc60000000800 */
[----:B------:R-:W-:Y:S01]  /*fd20*/  IMAD R5, R5, UR9, R4 ;  /* 0x0000000905057c24 */ /* 0x000fe2000f8e0204 */
[----:B------:R-:W-:-:S03]  /*fd30*/  ULDC UR9, c[0x0][0x608] ;  /* 0x0001820000097ab9 */ /* 0x000fc60000000800 */
[----:B------:R-:W-:-:S05]  /*fd40*/  IMAD.IADD R3, R3, 0x1, R5 ;  /* 0x0000000103037824 */ /* 0x000fca00078e0205 */
[----:B------:R-:W-:Y:S01]  /*fd50*/  SHF.R.U64 R13, R2, UR7, R3 ;  /* 0x00000007020d7c19 */ /* 0x000fe20008001203 */
[----:B---3--:R-:W-:Y:S01]  /*fd60*/  IMAD.MOV R6, RZ, RZ, -R6 ;  /* 0x000000ffff067224 */ /* 0x008fe200078e0a06 */
[----:B-1----:R-:W-:-:S03]  /*fd70*/  I2FP.F32.U32 R2, R10 ;  /* 0x0000000a00027245 */ /* 0x002fc60000201000 */
[----:B0-----:R-:W-:Y:S02]  /*fd80*/  IMAD R19, R7, R6, R12 ;  /* 0x0000000607137224 */ /* 0x001fe400078e020c */
[----:B------:R-:W-:Y:S01]  /*fd90*/  FMUL R4, R2, UR8 ;  /* 0x0000000802047c20 */ /* 0x000fe20008400000 */
[----:B------:R-:W-:Y:S01]  /*fda0*/  SHF.R.U32.HI R2, RZ, UR7, R3 ;  /* 0x00000007ff027c19 */ /* 0x000fe20008011603 */
[----:B------:R-:W-:Y:S02]  /*fdb0*/  ULDC UR7, c[0x0][0x658] ;  /* 0x0001960000077ab9 */ /* 0x000fe40000000800 */
[----:B------:R0:W1:Y:S01]  /*fdc0*/  F2I.U32.TRUNC.NTZ R18, R4 ;  /* 0x0000000400127305 */ /* 0x000062000020f000 */
[--C-:B------:R-:W-:Y:S02]  /*fdd0*/  SHF.R.U64 R16, R13, UR9, R2.reuse ;  /* 0x000000090d107c19 */ /* 0x100fe40008001202 */
[----:B------:R-:W-:-:S04]  /*fde0*/  SHF.R.U32.HI R3, RZ, UR9, R2 ;  /* 0x00000009ff037c19 */ /* 0x000fc80008011602 */
[--C-:B------:R-:W-:Y:S02]  /*fdf0*/  SHF.R.U64 R14, R16, UR7, R3.reuse ;  /* 0x00000007100e7c19 */ /* 0x100fe40008001203 */
[----:B------:R-:W-:-:S03]  /*fe00*/  SHF.R.U32.HI R3, RZ, UR7, R3 ;  /* 0x00000007ff037c19 */ /* 0x000fc60008011603 */
[----:B------:R-:W-:Y:S01]  /*fe10*/  IMAD.MOV.U32 R2, RZ, RZ, R14 ;  /* 0x000000ffff027224 */ /* 0x000fe200078e000e */
[----:B0-2---:R-:W-:Y:S06]  /*fe20*/  @!P1 BRA `(.L_x_308) ;  /* 0x0000000000289947 */ /* 0x005fec0003800000 */
        /* <DEDUP_REMOVED lines=10> */
.L_x_308:
[----:B------:R-:W-:Y:S01]  /*fed0*/  ULDC UR7, c[0x0][0x648] ;  /* 0x0001920000077ab9 */ /* 0x000fe20000000800 */
[----:B-1----:R-:W-:Y:S01]  /*fee0*/  IMAD.MOV R18, RZ, RZ, -R18 ;  /* 0x000000ffff127224 */ /* 0x002fe200078e0a12 */
[----:B------:R-:W-:Y:S01]  /*fef0*/  SHF.R.U64 R3, R2, UR7, R3 ;  /* 0x0000000702037c19 */ /* 0x000fe20008001203 */
[----:B------:R-:W-:Y:S01]  /*ff00*/  ULDC UR7, c[0x0][0x638] ;  /* 0x00018e0000077ab9 */ /* 0x000fe20000000800 */
[----:B------:R-:W-:Y:S01]  /*ff10*/  LOP3.LUT R2, R16, UR6, RZ, 0xc0, !PT ;  /* 0x0000000610027c12 */ /* 0x000fe2000f8ec0ff */
[----:B------:R-:W-:Y:S01]  /*ff20*/  @P4 IMAD R19, R15, R18, R10 ;  /* 0x000000120f134224 */ /* 0x000fe200078e020a */
[----:B------:R-:W-:Y:S01]  /*ff30*/  LOP3.LUT R13, R13, UR4, RZ, 0xc0, !PT ;  /* 0x000000040d0d7c12 */ /* 0x000fe2000f8ec0ff */
[----:B------:R-:W-:Y:S01]  /*ff40*/  IMAD.MOV R5, RZ, RZ, -R3 ;  /* 0x000000ffff057224 */ /* 0x000fe200078e0a03 */
[----:B------:R-:W-:Y:S01]  /*ff50*/  ULDC UR8, c[0x0][0x610] ;  /* 0x0001840000087ab9 */ /* 0x000fe20000000800 */
[----:B------:R-:W-:Y:S02]  /*ff60*/  IMAD R2, R3, UR5, R2 ;  /* 0x0000000503027c24 */ /* 0x000fe4000f8e0202 */
[----:B------:R-:W-:Y:S01]  /*ff70*/  IMAD R14, R5, UR7, R14 ;  /* 0x00000007050e7c24 */ /* 0x000fe2000f8e020e */
[----:B------:R-:W-:Y:S01]  /*ff80*/  ULDC UR7, c[0x0][0x600] ;  /* 0x0001800000077ab9 */ /* 0x000fe20000000800 */
[----:B------:R-:W-:-:S02]  /*ff90*/  IMAD R5, R2, UR8, R19 ;  /* 0x0000000802057c24 */ /* 0x000fc4000f8e0213 */
[----:B------:R-:W-:Y:S02]  /*ffa0*/  IMAD R14, R14, UR7, R13 ;  /* 0x000000070e0e7c24 */ /* 0x000fe4000f8e020d */
[----:B------:R-:W-:-:S03]  /*ffb0*/  IMAD.MOV.U32 R2, RZ, RZ, 0x1 ;  /* 0x00000001ff027424 */ /* 0x000fc600078e00ff */
[----:B------:R-:W-:Y:S02]  /*ffc0*/  SEL R6, R14, R5, !P4 ;  /* 0x000000050e067207 */ /* 0x000fe40006000000 */
[----:B------:R-:W-:-:S07]  /*ffd0*/  SEL R5, R5, R14, !P4 ;  /* 0x0000000e05057207 */ /* 0x000fce0006000000 */
.L_x_306:
[----:B------:R-:W-:Y:S05]  /*ffe0*/  BSYNC B1 ;  /* 0x0000000000017941 */ /* 0x000fea0003800000 */
.L_x_305:
[----:B------:R-:W-:-:S13]  /*fff0*/  LOP3.LUT P1, RZ, R2, 0xff, RZ, 0xc0, !PT ;  /* 0x000000ff02ff7812 */ /* 0x000fda000782c0ff */
[----:B------:R-:W-:Y:S05]  /*10000*/  @P1 BRA `(.L_x_309) ;  /* 0xfffffff400301947 */ /* 0x000fea000383ffff */
[----:B------:R-:W-:Y:S05]  /*10010*/  BSYNC B0 ;  /* 0x0000000000007941 */ /* 0x000fea0003800000 */
.L_x_297:
[----:B------:R-:W-:-:S03]  /*10020*/  UMOV UR7, 0xffffffff ;  /* 0xffffffff00077882 */ /* 0x000fc60000000000 */
[----:B------:R-:W-:Y:S05]  /*10030*/  BRA.DIV UR7, `(.L_x_310) ;  /* 0x00000006074c7947 */ /* 0x000fea000b800000 */
[----:B------:R-:W-:-:S13]  /*10040*/  ELECT P0, URZ, PT ;  /* 0x00000000003f782f */ /* 0x000fda0003800000 */
.L_x_325:
[----:B------:R-:W-:Y:S04]  /*10050*/  BSSY B0, `(.L_x_311) ;  /* 0x0000035000007945 */ /* 0x000fe80003800000 */
[----:B------:R-:W-:Y:S05]  /*10060*/  @!P0 BRA `(.L_x_312) ;  /* 0x0000000000cc8947 */ /* 0x000fea0003800000 */
[----:B------:R-:W-:-:S04]  /*10070*/  ULOP3.LUT UR7, UR13, 0x2, URZ, 0xfc, !UPT ;  /* 0x000000020d077892 */ /* 0x000fc8000f8efc3f */
[----:B------:R-:W-:-:S06]  /*10080*/  UISETP.NE.AND UP0, UPT, UR7, 0x3, UPT ;  /* 0x000000030700788c */ /* 0x000fcc000bf05270 */
[----:B------:R-:W-:-:S13]  /*10090*/  PLOP3.LUT P0, PT, PT, PT, UP0, 0x80, 0x0 ;  /* 0x000000000000781c */ /* 0x000fda0003f0f008 */
[----:B------:R-:W-:Y:S05]  /*100a0*/  @!P0 BRA `(.L_x_313) ;  /* 0x0000000000048947 */ /* 0x000fea0003800000 */
[----:B------:R-:W-:Y:S01]  /*100b0*/  BPT.TRAP 0x1 ;  /* 0x000000040000795c */ /* 0x000fe20000300000 */
.L_x_313:
[----:B------:R-:W0:Y:S01]  /*100c0*/  S2R R3, SR_CgaCtaId ;  /* 0x0000000000037919 */ /* 0x000e220000008800 */
[----:B------:R-:W-:-:S04]  /*100d0*/  MOV R2, 0x400 ;  /* 0x0000040000027802 */ /* 0x000fc80000000f00 */
[----:B0-----:R-:W-:Y:S02]  /*100e0*/  LEA R3, R3, R2, 0x18 ;  /* 0x0000000203037211 */ /* 0x001fe400078ec0ff */
[----:B------:R-:W-:-:S03]  /*100f0*/  SHF.L.U32 R2, R0, 0x1f, RZ ;  /* 0x0000001f00027819 */ /* 0x000fc600000006ff */
[----:B------:R-:W-:-:S04]  /*10100*/  VIADD R3, R3, 0x28 ;  /* 0x0000002803037836 */ /* 0x000fc80000000000 */
[C---:B------:R-:W-:Y:S02]  /*10110*/  IMAD R7, R8.reuse, 0x8, R3 ;  /* 0x0000000808077824 */ /* 0x040fe400078e0203 */
[----:B------:R-:W-:Y:S02]  /*10120*/  VIADD R8, R8, 0x1 ;  /* 0x0000000108087836 */ /* 0x000fe40000000000 */
[----:B------:R-:W0:Y:S03]  /*10130*/  SYNCS.PHASECHK.TRANS64.TRYWAIT P0, [R7+URZ], R2 ;  /* 0x00000002070075a7 */ /* 0x000e26000800017f */
[----:B------:R-:W-:-:S04]  /*10140*/  ISETP.NE.AND P1, PT, R8, 0x5, PT ;  /* 0x000000050800780c */ /* 0x000fc80003f25270 */
[----:B------:R-:W-:Y:S02]  /*10150*/  SEL R5, RZ, 0x1, P1 ;  /* 0x00000001ff057807 */ /* 0x000fe40000800000 */
[----:B------:R-:W-:Y:S02]  /*10160*/  SEL R8, R8, RZ, P1 ;  /* 0x000000ff08087207 */ /* 0x000fe40000800000 */
[----:B------:R-:W-:-:S03]  /*10170*/  LOP3.LUT R5, R0, R5, RZ, 0x3c, !PT ;  /* 0x0000000500057212 */ /* 0x000fc600078e3cff */
[----:B------:R-:W-:Y:S01]  /*10180*/  IMAD R9, R8, 0x8, R3 ;  /* 0x0000000808097824 */ /* 0x000fe200078e0203 */
[----:B------:R-:W-:Y:S01]  /*10190*/  SHF.L.U32 R4, R5, 0x1f, RZ ;  /* 0x0000001f05047819 */ /* 0x000fe200000006ff */
[----:B0-----:R-:W-:Y:S06]  /*101a0*/  @!P0 BRA `(.L_x_314) ;  /* 0x0000000400148947 */ /* 0x001fec0003800000 */
.L_x_326:
[----:B------:R-:W1:Y:S01]  /*101b0*/  SYNCS.PHASECHK.TRANS64.TRYWAIT P0, [R9+URZ], R4 ;  /* 0x00000004090075a7 */ /* 0x000e62000800017f */
[----:B------:R-:W-:-:S05]  /*101c0*/  VIADD R0, R8, 0x1 ;  /* 0x0000000108007836 */ /* 0x000fca0000000000 */
[----:B------:R-:W-:-:S04]  /*101d0*/  ISETP.NE.AND P1, PT, R0, 0x5, PT ;  /* 0x000000050000780c */ /* 0x000fc80003f25270 */
[----:B0-----:R-:W-:Y:S02]  /*101e0*/  SEL R2, RZ, 0x1, P1 ;  /* 0x00000001ff027807 */ /* 0x001fe40000800000 */
[----:B------:R-:W-:Y:S02]  /*101f0*/  SEL R0, R0, RZ, P1 ;  /* 0x000000ff00007207 */ /* 0x000fe40000800000 */
[----:B------:R-:W-:-:S03]  /*10200*/  LOP3.LUT R7, R5, R2, RZ, 0x3c, !PT ;  /* 0x0000000205077212 */ /* 0x000fc600078e3cff */
[----:B------:R-:W-:Y:S01]  /*10210*/  IMAD R6, R0, 0x8, R3 ;  /* 0x0000000800067824 */ /* 0x000fe200078e0203 */
[----:B------:R-:W-:Y:S01]  /*10220*/  SHF.L.U32 R5, R7, 0x1f, RZ ;  /* 0x0000001f07057819 */ /* 0x000fe200000006ff */
[----:B-1----:R-:W-:Y:S06]  /*10230*/  @!P0 BRA `(.L_x_315) ;  /* 0x0000000400048947 */ /* 0x002fec0003800000 */
.L_x_327:
[----:B------:R-:W1:Y:S01]  /*10240*/  SYNCS.PHASECHK.TRANS64.TRYWAIT P0, [R6+URZ], R5 ;  /* 0x00000005060075a7 */ /* 0x000e62000800017f */
[----:B------:R-:W-:-:S05]  /*10250*/  VIADD R0, R0, 0x1 ;  /* 0x0000000100007836 */ /* 0x000fca0000000000 */
[----:B------:R-:W-:-:S04]  /*10260*/  ISETP.NE.AND P1, PT, R0, 0x5, PT ;  /* 0x000000050000780c */ /* 0x000fc80003f25270 */
[----:B------:R-:W-:Y:S02]  /*10270*/  SEL R2, RZ, 0x1, P1 ;  /* 0x00000001ff027807 */ /* 0x000fe40000800000 */
[----:B------:R-:W-:Y:S02]  /*10280*/  SEL R0, R0, RZ, P1 ;  /* 0x000000ff00007207 */ /* 0x000fe40000800000 */
[----:B------:R-:W-:-:S03]  /*10290*/  LOP3.LUT R7, R7, R2, RZ, 0x3c, !PT ;  /* 0x0000000207077212 */ /* 0x000fc600078e3cff */
[----:B0-----:R-:W-:Y:S01]  /*102a0*/  IMAD R9, R0, 0x8, R3 ;  /* 0x0000000800097824 */ /* 0x001fe200078e0203 */
[----:B------:R-:W-:Y:S01]  /*102b0*/  SHF.L.U32 R4, R7, 0x1f, RZ ;  /* 0x0000001f07047819 */ /* 0x000fe200000006ff */
[----:B-1----:R-:W-:Y:S06]  /*102c0*/  @!P0 BRA `(.L_x_316) ;  /* 0x0000000000f48947 */ /* 0x002fec0003800000 */
.L_x_328:
[----:B------:R-:W1:Y:S01]  /*102d0*/  SYNCS.PHASECHK.TRANS64.TRYWAIT P0, [R9+URZ], R4 ;  /* 0x00000004090075a7 */ /* 0x000e62000800017f */
[----:B------:R-:W-:-:S05]  /*102e0*/  VIADD R0, R0, 0x1 ;  /* 0x0000000100007836 */ /* 0x000fca0000000000 */
[----:B------:R-:W-:-:S04]  /*102f0*/  ISETP.NE.AND P1, PT, R0, 0x5, PT ;  /* 0x000000050000780c */ /* 0x000fc80003f25270 */
[----:B------:R-:W-:Y:S02]  /*10300*/  SEL R2, RZ, 0x1, P1 ;  /* 0x00000001ff027807 */ /* 0x000fe40000800000 */
[----:B------:R-:W-:Y:S02]  /*10310*/  SEL R0, R0, RZ, P1 ;  /* 0x000000ff00007207 */ /* 0x000fe40000800000 */
[----:B------:R-:W-:Y:S01]  /*10320*/  LOP3.LUT R2, R7, R2, RZ, 0x3c, !PT ;  /* 0x0000000207027212 */ /* 0x000fe200078e3cff */
[----:B-1----:R-:W-:Y:S06]  /*10330*/  @!P0 BRA `(.L_x_317) ;  /* 0x0000000000ec8947 */ /* 0x002fec0003800000 */
.L_x_329:
[----:B------:R-:W-:Y:S01]  /*10340*/  IMAD R3, R0, 0x8, R3 ;  /* 0x0000000800037824 */ /* 0x000fe200078e0203 */
[----:B------:R-:W-:-:S07]  /*10350*/  SHF.L.U32 R0, R2, 0x1f, RZ ;  /* 0x0000001f02007819 */ /* 0x000fce00000006ff */
.L_x_318:
[----:B--2---:R2:W3:Y:S02]  /*10360*/  SYNCS.PHASECHK.TRANS64.TRYWAIT P0, [R3+URZ], R0 ;  /* 0x00000000030075a7 */ /* 0x0044e4000800017f */
[----:B---3--:R-:W-:Y:S05]  /*10370*/  @!P0 NANOSLEEP.SYNCS 0x989680 ;  /* 0x009896800000895d */ /* 0x008fea0003900000 */
[----:B------:R-:W3:Y:S02]  /*10380*/  @!P0 SYNCS.PHASECHK.TRANS64 P0, [R3+URZ], R0 ;  /* 0x00000000030085a7 */ /* 0x000ee4000800007f */
[----:B---3--:R-:W-:Y:S05]  /*10390*/  @!P0 BRA `(.L_x_318) ;  /* 0xfffffffc00f08947 */ /* 0x008fea000383ffff */
.L_x_312:
[----:B------:R-:W-:Y:S05]  /*103a0*/  BSYNC B0 ;  /* 0x0000000000007941 */ /* 0x000fea0003800000 */
.L_x_311:
[----:B------:R-:W-:Y:S05]  /*103b0*/  EXIT ;  /* 0x000000000000794d */ /* 0x000fea0003800000 */
.L_x_17:
[----:B-1----:R-:W-:-:S04]  /*103c0*/  IMAD.U32 R3, RZ, RZ, UR6 ;  /* 0x00000006ff037e24 */ /* 0x002fc8000f8e00ff */
[----:B------:R1:W2:Y:S03]  /*103d0*/  SYNCS.PHASECHK.TRANS64.TRYWAIT P0, [R3+URZ], R0 ;  /* 0x00000000030075a7 */ /* 0x0002a6000800017f */
[----:B--2---:R-:W-:Y:S05]  /*103e0*/  @!P0 NANOSLEEP.SYNCS 0x989680 ;  /* 0x009896800000895d */ /* 0x004fea0003900000 */
[----:B------:R-:W2:Y:S02]  /*103f0*/  @!P0 SYNCS.PHASECHK.TRANS64 P0, [R3+URZ], R0 ;  /* 0x00000000030085a7 */ /* 0x000ea4000800007f */
[----:B--2---:R-:W-:Y:S05]  /*10400*/  @!P0 BRA `(.L_x_17) ;  /* 0xfffffffc00ec8947 */ /* 0x004fea000383ffff */
[----:B------:R-:W-:Y:S05]  /*10410*/  BRA `(.L_x_16) ;  /* 0xffffff1400d47947 */ /* 0x000fea000383ffff */
.L_x_23:
[----:B-----5:R2:W-:Y:S02]  /*10420*/  STL [R1+0x80], R0 ;  /* 0x0000800001007387 */ /* 0x0205e40000100800 */
[----:B--2---:R-:W-:-:S04]  /*10430*/  IMAD.U32 R0, RZ, RZ, UR16 ;  /* 0x00000010ff007e24 */ /* 0x004fc8000f8e00ff */
[----:B------:R2:W3:Y:S03]  /*10440*/  SYNCS.PHASECHK.TRANS64.TRYWAIT P0, [R0+URZ], R229 ;  /* 0x000000e5000075a7 */ /* 0x0004e6000800017f */
[----:B---3--:R-:W-:Y:S05]  /*10450*/  @!P0 NANOSLEEP.SYNCS 0x989680 ;  /* 0x009896800000895d */ /* 0x008fea0003900000 */
[----:B------:R2:W3:Y:S02]  /*10460*/  @!P0 SYNCS.PHASECHK.TRANS64 P0, [R0+URZ], R229 ;  /* 0x000000e5000085a7 */ /* 0x0004e4000800007f */
[----:B--2---:R2:W5:Y:S02]  /*10470*/  LDL.LU R0, [R1+0x80] ;  /* 0x0000800001007983 */ /* 0x0045640000300800 */
[----:B--23--:R-:W-:Y:S05]  /*10480*/  @!P0 BRA `(.L_x_23) ;  /* 0xfffffffc00e48947 */ /* 0x00cfea000383ffff */
[----:B------:R-:W-:Y:S05]  /*10490*/  BRA `(.L_x_22) ;  /* 0xffffff2800a07947 */ /* 0x000fea000383ffff */
.L_x_298:
[----:B------:R-:W-:Y:S01]  /*104a0*/  BSSY B1, `(.L_x_319) ;  /* 0x0000006000017945 */ /* 0x000fe20003800000 */
[----:B------:R-:W-:-:S07]  /*104b0*/  IMAD.MOV.U32 R2, RZ, RZ, -0x1 ;  /* 0xffffffffff027424 */ /* 0x000fce00078e00ff */
[----:B------:R-:W-:Y:S05]  /*104c0*/  WARPSYNC.COLLECTIVE R2, `(.L_x_320) ;  /* 0x00000000020c7348 */ /* 0x000fea0003c00000 */
[----:B------:R-:W-:Y:S02]  /*104d0*/  ELECT P1, UR62, PT ;  /* 0x00000000003e782f */ /* 0x000fe40003820000 */
[----:B------:R-:W-:Y:S01]  /*104e0*/  MOV R2, UR62 ;  /* 0x0000003e00027c02 */ /* 0x000fe20008000f00 */
[----:B------:R-:W-:Y:S10]  /*104f0*/  ENDCOLLECTIVE ;  /* 0x000000000000791b */ /* 0x000ff40003800000 */
.L_x_320:
[----:B------:R-:W-:Y:S05]  /*10500*/  BSYNC B1 ;  /* 0x0000000000017941 */ /* 0x000fea0003800000 */
.L_x_319:
[----:B------:R-:W-:Y:S05]  /*10510*/  BRA `(.L_x_321) ;  /* 0xffffffec00f87947 */ /* 0x000fea000383ffff */
.L_x_301:
[----:B-1----:R1:W2:Y:S02]  /*10520*/  SYNCS.PHASECHK.TRANS64.TRYWAIT P1, [R13+URZ+0x28], R4 ;  /* 0x000028040d0075a7 */ /* 0x0022a4000802017f */
[----:B--2---:R-:W-:Y:S05]  /*10530*/  @!P1 NANOSLEEP.SYNCS 0x989680 ;  /* 0x009896800000995d */ /* 0x004fea0003900000 */
[----:B------:R-:W2:Y:S02]  /*10540*/  @!P1 SYNCS.PHASECHK.TRANS64 P1, [R13+URZ+0x28], R4 ;  /* 0x000028040d0095a7 */ /* 0x000ea4000802007f */
[----:B--2---:R-:W-:Y:S05]  /*10550*/  @!P1 BRA `(.L_x_301) ;  /* 0xfffffffc00f09947 */ /* 0x004fea000383ffff */
[----:B------:R-:W-:Y:S05]  /*10560*/  BRA `(.L_x_322) ;  /* 0xfffffff0002c7947 */ /* 0x000fea000383ffff */
.L_x_310:
[----:B------:R-:W-:Y:S01]  /*10570*/  BSSY B0, `(.L_x_323) ;  /* 0x0000006000007945 */ /* 0x000fe20003800000 */
[----:B------:R-:W-:-:S07]  /*10580*/  IMAD.MOV.U32 R2, RZ, RZ, -0x1 ;  /* 0xffffffffff027424 */ /* 0x000fce00078e00ff */
[----:B------:R-:W-:Y:S05]  /*10590*/  WARPSYNC.COLLECTIVE R2, `(.L_x_324) ;  /* 0x00000000020c7348 */ /* 0x000fea0003c00000 */
[----:B------:R-:W-:Y:S02]  /*105a0*/  ELECT P1, UR62, PT ;  /* 0x00000000003e782f */ /* 0x000fe40003820000 */
[----:B------:R-:W-:Y:S01]  /*105b0*/  MOV R2, UR62 ;  /* 0x0000003e00027c02 */ /* 0x000fe20008000f00 */
[----:B------:R-:W-:Y:S10]  /*105c0*/  ENDCOLLECTIVE ;  /* 0x000000000000791b */ /* 0x000ff40003800000 */
.L_x_324:
[----:B------:R-:W-:Y:S05]  /*105d0*/  BSYNC B0 ;  /* 0x0000000000007941 */ /* 0x000fea0003800000 */
.L_x_323:
[----:B------:R-:W-:Y:S01]  /*105e0*/  PLOP3.LUT P0, PT, P1, PT, PT, 0x80, 0x0 ;  /* 0x000000000000781c */ /* 0x000fe20000f0f070 */
[----:B------:R-:W-:-:S12]  /*105f0*/  BRA `(.L_x_325) ;  /* 0xfffffff800947947 */ /* 0x000fd8000383ffff */
.L_x_314:
[----:B0-----:R0:W1:Y:S02]  /*10600*/  SYNCS.PHASECHK.TRANS64.TRYWAIT P0, [R7+URZ], R2 ;  /* 0x00000002070075a7 */ /* 0x001064000800017f */
[----:B-1----:R-:W-:Y:S05]  /*10610*/  @!P0 NANOSLEEP.SYNCS 0x989680 ;  /* 0x009896800000895d */ /* 0x002fea0003900000 */
[----:B------:R-:W1:Y:S02]  /*10620*/  @!P0 SYNCS.PHASECHK.TRANS64 P0, [R7+URZ], R2 ;  /* 0x00000002070085a7 */ /* 0x000e64000800007f */
[----:B-1----:R-:W-:Y:S05]  /*10630*/  @!P0 BRA `(.L_x_314) ;  /* 0xfffffffc00f08947 */ /* 0x002fea000383ffff */
[----:B------:R-:W-:Y:S05]  /*10640*/  BRA `(.L_x_326) ;  /* 0xfffffff800d87947 */ /* 0x000fea000383ffff */
.L_x_315:
[----:B0-----:R0:W1:Y:S02]  /*10650*/  SYNCS.PHASECHK.TRANS64.TRYWAIT P0, [R9+URZ], R4 ;  /* 0x00000004090075a7 */ /* 0x001064000800017f */
[----:B-1----:R-:W-:Y:S05]  /*10660*/  @!P0 NANOSLEEP.SYNCS 0x989680 ;  /* 0x009896800000895d */ /* 0x002fea0003900000 */
[----:B------:R-:W1:Y:S02]  /*10670*/  @!P0 SYNCS.PHASECHK.TRANS64 P0, [R9+URZ], R4 ;  /* 0x00000004090085a7 */ /* 0x000e64000800007f */
[----:B-1----:R-:W-:Y:S05]  /*10680*/  @!P0 BRA `(.L_x_315) ;  /* 0xfffffffc00f08947 */ /* 0x002fea000383ffff */
[----:B------:R-:W-:Y:S05]  /*10690*/  BRA `(.L_x_327) ;  /* 0xfffffff800e87947 */ /* 0x000fea000383ffff */
.L_x_316:
[----:B0-----:R0:W1:Y:S02]  /*106a0*/  SYNCS.PHASECHK.TRANS64.TRYWAIT P0, [R6+URZ], R5 ;  /* 0x00000005060075a7 */ /* 0x001064000800017f */
[----:B-1----:R-:W-:Y:S05]  /*106b0*/  @!P0 NANOSLEEP.SYNCS 0x989680 ;  /* 0x009896800000895d */ /* 0x002fea0003900000 */
[----:B------:R-:W1:Y:S02]  /*106c0*/  @!P0 SYNCS.PHASECHK.TRANS64 P0, [R6+URZ], R5 ;  /* 0x00000005060085a7 */ /* 0x000e64000800007f */
[----:B-1----:R-:W-:Y:S05]  /*106d0*/  @!P0 BRA `(.L_x_316) ;  /* 0xfffffffc00f08947 */ /* 0x002fea000383ffff */
[----:B------:R-:W-:Y:S05]  /*106e0*/  BRA `(.L_x_328) ;  /* 0xfffffff800f87947 */ /* 0x000fea000383ffff */
.L_x_317:
[----:B-1----:R1:W2:Y:S02]  /*106f0*/  SYNCS.PHASECHK.TRANS64.TRYWAIT P0, [R9+URZ], R4 ;  /* 0x00000004090075a7 */ /* 0x0022a4000800017f */
[----:B--2---:R-:W-:Y:S05]  /*10700*/  @!P0 NANOSLEEP.SYNCS 0x989680 ;  /* 0x009896800000895d */ /* 0x004fea0003900000 */
[----:B------:R-:W2:Y:S02]  /*10710*/  @!P0 SYNCS.PHASECHK.TRANS64 P0, [R9+URZ], R4 ;  /* 0x00000004090085a7 */ /* 0x000ea4000800007f */
[----:B--2---:R-:W-:Y:S05]  /*10720*/  @!P0 BRA `(.L_x_317) ;  /* 0xfffffffc00f08947 */ /* 0x004fea000383ffff */
[----:B------:R-:W-:Y:S05]  /*10730*/  BRA `(.L_x_329) ;  /* 0xfffffffc00007947 */ /* 0x000fea000383ffff */
.L_x_330:
[----:B------:R-:W-:-:S00]  /*10740*/  BRA `(.L_x_330) ;  /* 0xfffffffc00fc7947 */ /* 0x000fc0000383ffff */
[----:B------:R-:W-:-:S00]  /*10750*/  NOP ;  /* 0x0000000000007918 */ /* 0x000fc00000000000 */
        /* <DEDUP_REMOVED lines=10> */
.L_x_331:


//--------------------- .nv.shared._ZN7cutlass13device_kernelINS_4gemm6kernel13GemmUniversalIN4cute5tupleIJiiiiEEENS1_10collective13CollectiveMmaINS1_37MainloopSm90TmaGmmaWarpSpecializedFP8ILi5ENS5_IJNS4_1CILi1EEESB_SB_EEENS1_35KernelTmaWarpSpecializedCooperativeEEENS5_IJNSA_ILi256EEENSA_ILi128EEESG_EEENS_12float_e5m2_tENS5_IJlSB_lEEESI_SJ_NS4_8TiledMMAINS4_8MMA_AtomIJNS4_4SM904GMMA31MMA_64x128x32_F32E5M2E5M2_SS_TNILNSN_7ScaleInE1ELSP_1EEEEEENS4_6LayoutINS5_IJNSA_ILi2EEESB_SB_EEENS5_IJSB_NSA_ILi0EEESV_EEEEENS5_IJNS4_10UnderscoreESY_SY_EEEEENS4_13SM90_TMA_LOADENS4_14ComposedLayoutINS4_7SwizzleILi3ELi4ELi3EEENS4_18smem_ptr_flag_bitsILi8EEENSS_INS5_IJNSA_ILi8EEESG_EEENS5_IJSG_SB_EEEEEEEvNS4_8identityES11_S1B_vS1C_EENS_8epilogue10collective6detail29Sm90TmaWarpSpecializedAdapterINS1F_15DefaultEpilogueISI_SJ_SJ_NS1E_6thread17LinearCombinationISI_Li1EffLNS1J_9ScaleType4KindE0ELNS_15FloatRoundStyleE2ESI_EENS1_15EpilogueDefaultEEEEEvvEEEEvNT_6ParamsE --------------------------
	.section	.nv.shared._ZN7cutlass13device_kernelINS_4gemm6kernel13GemmUniversalIN4cute5tupleIJiiiiEEENS1_10collective13CollectiveMmaINS1_37MainloopSm90TmaGmmaWarpSpecializedFP8ILi5ENS5_IJNS4_1CILi1EEESB_SB_EEENS1_35KernelTmaWarpSpecializedCooperativeEEENS5_IJNSA_ILi256EEENSA_ILi128EEESG_EEENS_12float_e5m2_tENS5_IJlSB_lEEESI_SJ_NS4_8TiledMMAINS4_8MMA_AtomIJNS4_4SM904GMMA31MMA_64x128x32_F32E5M2E5M2_SS_TNILNSN_7ScaleInE1ELSP_1EEEEEENS4_6LayoutINS5_IJNSA_ILi2EEESB_SB_EEENS5_IJSB_NSA_ILi0EEESV_EEEEENS5_IJNS4_10UnderscoreESY_SY_EEEEENS4_13SM90_TMA_LOADENS4_14ComposedLayoutINS4_7SwizzleILi3ELi4ELi3EEENS4_18smem_ptr_flag_bitsILi8EEENSS_INS5_IJNSA_ILi8EEESG_EEENS5_IJSG_SB_EEEEEEEvNS4_8identityES11_S1B_vS1C_EENS_8epilogue10collective6detail29Sm90TmaWarpSpecializedAdapterINS1F_15DefaultEpilogueISI_SJ_SJ_NS1E_6thread17LinearCombinationISI_Li1EffLNS1J_9ScaleType4KindE0ELNS_15FloatRoundStyleE2ESI_EENS1_15EpilogueDefaultEEEEEvvEEEEvNT_6ParamsE,"aw",@nobits
	.sectionflags	@""
	.align	16
	.zero		1024


//--------------------- .nv.shared.reserved.0     --------------------------
	.section	.nv.shared.reserved.0,"aw",@nobits
	.weak		__nv_reservedSMEM_offset_0_alias
	.size		__nv_reservedSMEM_offset_0_alias, 0, 0
	.other		__nv_reservedSMEM_offset_0_alias,@"STO_CUDA_RESERVED_SHARED STV_DEFAULT"
__nv_reservedSMEM_offset_0_alias:
	.zero		0


//--------------------- .nv.global                --------------------------
	.section	.nv.global,"aw",@nobits
.nv.global:
	.type		_ZN40_INTERNAL_8acd6ef6_4_k_cu_c00dbed5_271184cute1_E,@object
	.size		_ZN40_INTERNAL_8acd6ef6_4_k_cu_c00dbed5_271184cute1_E,(_ZN40_INTERNAL_8acd6ef6_4_k_cu_c00dbed5_271184cuda3std3__45__cpo6cbeginE - _ZN40_INTERNAL_8acd6ef6_4_k_cu_c00dbed5_271184cute1_E)
_ZN40_INTERNAL_8acd6ef6_4_k_cu_c00dbed5_271184cute1_E:
	.zero		1
	.type		_ZN40_INTERNAL_8acd6ef6_4_k_cu_c00dbed5_271184cuda3std3__45__cpo6cbeginE,@object
	.size		_ZN40_INTERNAL_8acd6ef6_4_k_cu_c00dbed5_271184cuda3std3__45__cpo6cbeginE,(_ZN40_INTERNAL_8acd6ef6_4_k_cu_c00dbed5_271184cuda3std3__48in_placeE - _ZN40_INTERNAL_8acd6ef6_4_k_cu_c00dbed5_271184cuda3std3__45__cpo6cbeginE)
_ZN40_INTERNAL_8acd6ef6_4_k_cu_c00dbed5_271184cuda3std3__45__cpo6cbeginE:
	.zero		1
	.type		_ZN40_INTERNAL_8acd6ef6_4_k_cu_c00dbed5_271184cuda3std3__48in_placeE,@object
	.size		_ZN40_INTERNAL_8acd6ef6_4_k_cu_c00dbed5_271184cuda3std3__48in_placeE,(_ZN40_INTERNAL_8acd6ef6_4_k_cu_c00dbed5_271184cuda3std6ranges3__45__cpo9iter_moveE - _ZN40_INTERNAL_8acd6ef6_4_k_cu_c00dbed5_271184cuda3std3__48in_placeE)
_ZN40_INTERNAL_8acd6ef6_4_k_cu_c00dbed5_271184cuda3std3__48in_placeE:
	.zero		1
	.type		_ZN40_INTERNAL_8acd6ef6_4_k_cu_c00dbed5_271184cuda3std6ranges3__45__cpo9iter_moveE,@object
	.size		_ZN40_INTERNAL_8acd6ef6_4_k_cu_c00dbed5_271184cuda3std6ranges3__45__cpo9iter_moveE,(_ZN40_INTERNAL_8acd6ef6_4_k_cu_c00dbed5_271184cuda3std3__45__cpo5beginE - _ZN40_INTERNAL_8acd6ef6_4_k_cu_c00dbed5_271184cuda3std6ranges3__45__cpo9iter_moveE)
_ZN40_INTERNAL_8acd6ef6_4_k_cu_c00dbed5_271184cuda3std6ranges3__45__cpo9iter_moveE:
	.zero		1
	.type		_ZN40_INTERNAL_8acd6ef6_4_k_cu_c00dbed5_271184cuda3std3__45__cpo5beginE,@object
	.size		_ZN40_INTERNAL_8acd6ef6_4_k_cu_c00dbed5_271184cuda3std3__45__cpo5beginE,(_ZN40_INTERNAL_8acd6ef6_4_k_cu_c00dbed5_271184cuda3std3__442_GLOBAL__N__8acd6ef6_4_k_cu_c00dbed5_271186ignoreE - _ZN40_INTERNAL_8acd6ef6_4_k_cu_c00dbed5_271184cuda3std3__45__cpo5beginE)
_ZN40_INTERNAL_8acd6ef6_4_k_cu_c00dbed5_271184cuda3std3__45__cpo5beginE:
	.zero		1
	.type		_ZN40_INTERNAL_8acd6ef6_4_k_cu_c00dbed5_271184cuda3std3__442_GLOBAL__N__8acd6ef6_4_k_cu_c00dbed5_271186ignoreE,@object
	.size		_ZN40_INTERNAL_8acd6ef6_4_k_cu_c00dbed5_271184cuda3std3__442_GLOBAL__N__8acd6ef6_4_k_cu_c00dbed5_271186ignoreE,(_ZN40_INTERNAL_8acd6ef6_4_k_cu_c00dbed5_271184cute7productE - _ZN40_INTERNAL_8acd6ef6_4_k_cu_c00dbed5_271184cuda3std3__442_GLOBAL__N__8acd6ef6_4_k_cu_c00dbed5_271186ignoreE)
_ZN40_INTERNAL_8acd6ef6_4_k_cu_c00dbed5_271184cuda3std3__442_GLOBAL__N__8acd6ef6_4_k_cu_c00dbed5_271186ignoreE:
	.zero		1
	.type		_ZN40_INTERNAL_8acd6ef6_4_k_cu_c00dbed5_271184cute7productE,@object
	.size		_ZN40_INTERNAL_8acd6ef6_4_k_cu_c00dbed5_271184cute7productE,(_ZN40_INTERNAL_8acd6ef6_4_k_cu_c00dbed5_271184cuda3std3__45__cpo3endE - _ZN40_INTERNAL_8acd6ef6_4_k_cu_c00dbed5_271184cute7productE)
_ZN40_INTERNAL_8acd6ef6_4_k_cu_c00dbed5_271184cute7productE:
	.zero		1
	.type		_ZN40_INTERNAL_8acd6ef6_4_k_cu_c00dbed5_271184cuda3std3__45__cpo3endE,@object
	.size		_ZN40_INTERNAL_8acd6ef6_4_k_cu_c00dbed5_271184cuda3std3__45__cpo3endE,(_ZN40_INTERNAL_8acd6ef6_4_k_cu_c00dbed5_271184cuda3std3__419piecewise_constructE - _ZN40_INTERNAL_8acd6ef6_4_k_cu_c00dbed5_271184cuda3std3__45__cpo3endE)
_ZN40_INTERNAL_8acd6ef6_4_k_cu_c00dbed5_271184cuda3std3__45__cpo3endE:
	.zero		1
	.type		_ZN40_INTERNAL_8acd6ef6_4_k_cu_c00dbed5_271184cuda3std3__419piecewise_constructE,@object
	.size		_ZN40_INTERNAL_8acd6ef6_4_k_cu_c00dbed5_271184cuda3std3__419piecewise_constructE,(_ZN40_INTERNAL_8acd6ef6_4_k_cu_c00dbed5_271184cuda3std3__45__cpo4cendE - _ZN40_INTERNAL_8acd6ef6_4_k_cu_c00dbed5_271184cuda3std3__419piecewise_constructE)
_ZN40_INTERNAL_8acd6ef6_4_k_cu_c00dbed5_271184cuda3std3__419piecewise_constructE:
	.zero		1
	.type		_ZN40_INTERNAL_8acd6ef6_4_k_cu_c00dbed5_271184cuda3std3__45__cpo4cendE,@object
	.size		_ZN40_INTERNAL_8acd6ef6_4_k_cu_c00dbed5_271184cuda3std3__45__cpo4cendE,(_ZN40_INTERNAL_8acd6ef6_4_k_cu_c00dbed5_271184cuda3std6ranges3__45__cpo4swapE - _ZN40_INTERNAL_8acd6ef6_4_k_cu_c00dbed5_271184cuda3std3__45__cpo4cendE)
_ZN40_INTERNAL_8acd6ef6_4_k_cu_c00dbed5_271184cuda3std3__45__cpo4cendE:
	.zero		1
	.type		_ZN40_INTERNAL_8acd6ef6_4_k_cu_c00dbed5_271184cuda3std6ranges3__45__cpo4swapE,@object
	.size		_ZN40_INTERNAL_8acd6ef6_4_k_cu_c00dbed5_271184cuda3std6ranges3__45__cpo4swapE,(.L_7 - _ZN40_INTERNAL_8acd6ef6_4_k_cu_c00dbed5_271184cuda3std6ranges3__45__cpo4swapE)
_ZN40_INTERNAL_8acd6ef6_4_k_cu_c00dbed5_271184cuda3std6ranges3__45__cpo4swapE:
	.zero		1
.L_7:


//--------------------- .nv.constant0._ZN7cutlass13device_kernelINS_4gemm6kernel13GemmUniversalIN4cute5tupleIJiiiiEEENS1_10collective13CollectiveMmaINS1_37MainloopSm90TmaGmmaWarpSpecializedFP8ILi5ENS5_IJNS4_1CILi1EEESB_SB_EEENS1_35KernelTmaWarpSpecializedCooperativeEEENS5_IJNSA_ILi256EEENSA_ILi128EEESG_EEENS_12float_e5m2_tENS5_IJlSB_lEEESI_SJ_NS4_8TiledMMAINS4_8MMA_AtomIJNS4_4SM904GMMA31MMA_64x128x32_F32E5M2E5M2_SS_TNILNSN_7ScaleInE1ELSP_1EEEEEENS4_6LayoutINS5_IJNSA_ILi2EEESB_SB_EEENS5_IJSB_NSA_ILi0EEESV_EEEEENS5_IJNS4_10UnderscoreESY_SY_EEEEENS4_13SM90_TMA_LOADENS4_14ComposedLayoutINS4_7SwizzleILi3ELi4ELi3EEENS4_18smem_ptr_flag_bitsILi8EEENSS_INS5_IJNSA_ILi8EEESG_EEENS5_IJSG_SB_EEEEEEEvNS4_8identityES11_S1B_vS1C_EENS_8epilogue10collective6detail29Sm90TmaWarpSpecializedAdapterINS1F_15DefaultEpilogueISI_SJ_SJ_NS1E_6thread17LinearCombinationISI_Li1EffLNS1J_9ScaleType4KindE0ELNS_15FloatRoundStyleE2ESI_EENS1_15EpilogueDefaultEEEEEvvEEEEvNT_6ParamsE --------------------------
	.section	.nv.constant0._ZN7cutlass13device_kernelINS_4gemm6kernel13GemmUniversalIN4cute5tupleIJiiiiEEENS1_10collective13CollectiveMmaINS1_37MainloopSm90TmaGmmaWarpSpecializedFP8ILi5ENS5_IJNS4_1CILi1EEESB_SB_EEENS1_35KernelTmaWarpSpecializedCooperativeEEENS5_IJNSA_ILi256EEENSA_ILi128EEESG_EEENS_12float_e5m2_tENS5_IJlSB_lEEESI_SJ_NS4_8TiledMMAINS4_8MMA_AtomIJNS4_4SM904GMMA31MMA_64x128x32_F32E5M2E5M2_SS_TNILNSN_7ScaleInE1ELSP_1EEEEEENS4_6LayoutINS5_IJNSA_ILi2EEESB_SB_EEENS5_IJSB_NSA_ILi0EEESV_EEEEENS5_IJNS4_10UnderscoreESY_SY_EEEEENS4_13SM90_TMA_LOADENS4_14ComposedLayoutINS4_7SwizzleILi3ELi4ELi3EEENS4_18smem_ptr_flag_bitsILi8EEENSS_INS5_IJNSA_ILi8EEESG_EEENS5_IJSG_SB_EEEEEEEvNS4_8identityES11_S1B_vS1C_EENS_8epilogue10collective6detail29Sm90TmaWarpSpecializedAdapterINS1F_15DefaultEpilogueISI_SJ_SJ_NS1E_6thread17LinearCombinationISI_Li1EffLNS1J_9ScaleType4KindE0ELNS_15FloatRoundStyleE2ESI_EENS1_15EpilogueDefaultEEEEEvvEEEEvNT_6ParamsE,"a",@progbits
	.sectionflags	@""
	.align	4
.nv.constant0._ZN7cutlass13device_kernelINS_4gemm6kernel13GemmUniversalIN4cute5tupleIJiiiiEEENS1_10collective13CollectiveMmaINS1_37MainloopSm90TmaGmmaWarpSpecializedFP8ILi5ENS5_IJNS4_1CILi1EEESB_SB_EEENS1_35KernelTmaWarpSpecializedCooperativeEEENS5_IJNSA_ILi256EEENSA_ILi128EEESG_EEENS_12float_e5m2_tENS5_IJlSB_lEEESI_SJ_NS4_8TiledMMAINS4_8MMA_AtomIJNS4_4SM904GMMA31MMA_64x128x32_F32E5M2E5M2_SS_TNILNSN_7ScaleInE1ELSP_1EEEEEENS4_6LayoutINS5_IJNSA_ILi2EEESB_SB_EEENS5_IJSB_NSA_ILi0EEESV_EEEEENS5_IJNS4_10UnderscoreESY_SY_EEEEENS4_13SM90_TMA_LOADENS4_14ComposedLayoutINS4_7SwizzleILi3ELi4ELi3EEENS4_18smem_ptr_flag_bitsILi8EEENSS_INS5_IJNSA_ILi8EEESG_EEENS5_IJSG_SB_EEEEEEEvNS4_8identityES11_S1B_vS1C_EENS_8epilogue10collective6detail29Sm90TmaWarpSpecializedAdapterINS1F_15DefaultEpilogueISI_SJ_SJ_NS1E_6thread17LinearCombinationISI_Li1EffLNS1J_9ScaleType4KindE0ELNS_15FloatRoundStyleE2ESI_EENS1_15EpilogueDefaultEEEEEvvEEEEvNT_6ParamsE:
	.zero		1664


//--------------------- SYMBOLS --------------------------

	.type		.nv.reservedSmem.offset0,@object
	.size		.nv.reservedSmem.offset0,0x4
